	.target	sm_100a

	.elftype	@"ET_EXEC"


//--------------------- .note.nv.tkinfo           --------------------------
	.section	.note.nv.tkinfo,"",@"SHT_NOTE"
	.sectionflags	@"SHF_NOTE_NV_TKINFO"
	.tkinfo
        /*0018*/ 	.word	0x00000002
        /*0030*/ 	.string	""
        /*0030*/ 	.string	"ptxas"
        /*0030*/ 	.string	"Cuda compilation tools, release 13.0, V13.0.88"
        /*0030*/ 	.string	"Build cuda_13.0.r13.0/compiler.36424714_0"
        /*0030*/ 	.string	"-arch sm_100a -m 64 "



//--------------------- .note.nv.cuinfo           --------------------------
	.section	.note.nv.cuinfo,"",@"SHT_NOTE"
	.sectionflags	@"SHF_NOTE_NV_CUINFO"
        /*0018*/ 	.short	0x0002
        /*001a*/ 	.short	0x0064
        /*001c*/ 	.short	0x0082
	.zero		2


//--------------------- .nv.info                  --------------------------
	.section	.nv.info,"",@"SHT_CUDA_INFO"
	.align	4


	//----- nvinfo : EIATTR_REGCOUNT
	.align		4
        /*0000*/ 	.byte	0x04, 0x2f
        /*0002*/ 	.short	(.L_19 - .L_18)
	.align		4
.L_18:
        /*0004*/ 	.word	index@(_ZN7cutlass13device_kernelINS_4gemm6kernel13GemmUniversalIN4cute5tupleIJiiiiEEENS1_10collective13CollectiveMmaINS1_35MainloopSm100TmaUmmaWarpSpecializedILi5ELi2ELi4ENS5_IJNS4_1CILi4EEENSA_ILi2EEENSA_ILi1EEEEEEEENS5_IJNSA_ILi128EEESG_NSA_ILi64EEEEEENS_6half_tENS5_IJSD_llEEESJ_NS5_IJlSD_lEEENS4_8TiledMMAINS4_8MMA_AtomIJNS4_26SM100_MMA_F16BF16_2x1SM_SSISJ_SJ_fLi128ELi128ELNS4_4UMMA5MajorE1ELSQ_0ELNSP_7ScaleInE0ELSR_0EEEEEENS4_6LayoutINS5_IJSD_SD_SD_EEENS5_IJNSA_ILi0EEESW_SW_EEEEENS5_IJNS4_10UnderscoreESZ_SZ_EEEEENS4_28SM100_TMA_2SM_LOAD_MULTICASTENS4_14ComposedLayoutINS4_7SwizzleILi3ELi4ELi3EEENS4_18smem_ptr_flag_bitsILi16EEENSU_INS5_IJSH_NSA_ILi8EEEEEENS5_IJSD_SH_EEEEEEEvNS4_8identityES12_NS13_IS15_S17_NSU_INS5_IJS18_SH_EEENS5_IJSH_SD_EEEEEEEvS1D_EENS_8epilogue10collective18CollectiveEpilogueINS1J_23Sm100TmaWarpSpecializedILi4ELi2ELi16ELb1ELb0EEEJNS5_IJSH_SG_SH_EEENS5_IJNSU_ISH_SD_EENSU_INS5_IJNSA_ILi16EEESC_EEES1A_EEEEESJ_SL_SJ_SL_NS1J_6fusion15FusionCallbacksIS1N_NS1U_17LinearCombinationISJ_fSJ_fLNS_15FloatRoundStyleE2EEES1O_S1T_JEEENS4_5SM1004TMEM4LOAD26SM100_TMEM_LOAD_32dp32b16xENS4_13SM90_TMA_LOADENS13_INS14_ILi1ELi4ELi3EEES17_NSU_INS5_IJS18_S1Q_EEENS5_IJS1Q_SD_EEEEEEENS4_39AutoVectorizingCopyWithAssumedAlignmentILi128EEENS4_14SM90_TMA_STOREES29_S2B_S2B_EEEvvEEEEvNT_6ParamsE)
        /*0008*/ 	.word	0x00000045


	//----- nvinfo : EIATTR_FRAME_SIZE
	.align		4
.L_19:
        /*000c*/ 	.byte	0x04, 0x11
        /*000e*/ 	.short	(.L_21 - .L_20)
	.align		4
.L_20:
        /*0010*/ 	.word	index@($__internal_2_$__cuda_sm10x_tcgen05_guardrail_trap_unallocated_columns_being_dealloced)
        /*0014*/ 	.word	0x00000000


	//----- nvinfo : EIATTR_FRAME_SIZE
	.align		4
.L_21:
        /*0018*/ 	.byte	0x04, 0x11
        /*001a*/ 	.short	(.L_23 - .L_22)
	.align		4
.L_22:
        /*001c*/ 	.word	index@($__internal_1_$__cuda_sm10x_tcgen05_guardrail_trap_phase_invalid_during_alloc)
        /*0020*/ 	.word	0x00000000


	//----- nvinfo : EIATTR_FRAME_SIZE
	.align		4
.L_23:
        /*0024*/ 	.byte	0x04, 0x11
        /*0026*/ 	.short	(.L_25 - .L_24)
	.align		4
.L_24:
        /*0028*/ 	.word	index@($__internal_0_$__cuda_sm10x_tcgen05_guardrail_trap_col_being_dealloced_not_returned_by_alloc)
        /*002c*/ 	.word	0x00000000


	//----- nvinfo : EIATTR_FRAME_SIZE
	.align		4
.L_25:
        /*0030*/ 	.byte	0x04, 0x11
        /*0032*/ 	.short	(.L_27 - .L_26)
	.align		4
.L_26:
        /*0034*/ 	.word	index@(_ZN7cutlass13device_kernelINS_4gemm6kernel13GemmUniversalIN4cute5tupleIJiiiiEEENS1_10collective13CollectiveMmaINS1_35MainloopSm100TmaUmmaWarpSpecializedILi5ELi2ELi4ENS5_IJNS4_1CILi4EEENSA_ILi2EEENSA_ILi1EEEEEEEENS5_IJNSA_ILi128EEESG_NSA_ILi64EEEEEENS_6half_tENS5_IJSD_llEEESJ_NS5_IJlSD_lEEENS4_8TiledMMAINS4_8MMA_AtomIJNS4_26SM100_MMA_F16BF16_2x1SM_SSISJ_SJ_fLi128ELi128ELNS4_4UMMA5MajorE1ELSQ_0ELNSP_7ScaleInE0ELSR_0EEEEEENS4_6LayoutINS5_IJSD_SD_SD_EEENS5_IJNSA_ILi0EEESW_SW_EEEEENS5_IJNS4_10UnderscoreESZ_SZ_EEEEENS4_28SM100_TMA_2SM_LOAD_MULTICASTENS4_14ComposedLayoutINS4_7SwizzleILi3ELi4ELi3EEENS4_18smem_ptr_flag_bitsILi16EEENSU_INS5_IJSH_NSA_ILi8EEEEEENS5_IJSD_SH_EEEEEEEvNS4_8identityES12_NS13_IS15_S17_NSU_INS5_IJS18_SH_EEENS5_IJSH_SD_EEEEEEEvS1D_EENS_8epilogue10collective18CollectiveEpilogueINS1J_23Sm100TmaWarpSpecializedILi4ELi2ELi16ELb1ELb0EEEJNS5_IJSH_SG_SH_EEENS5_IJNSU_ISH_SD_EENSU_INS5_IJNSA_ILi16EEESC_EEES1A_EEEEESJ_SL_SJ_SL_NS1J_6fusion15FusionCallbacksIS1N_NS1U_17LinearCombinationISJ_fSJ_fLNS_15FloatRoundStyleE2EEES1O_S1T_JEEENS4_5SM1004TMEM4LOAD26SM100_TMEM_LOAD_32dp32b16xENS4_13SM90_TMA_LOADENS13_INS14_ILi1ELi4ELi3EEES17_NSU_INS5_IJS18_S1Q_EEENS5_IJS1Q_SD_EEEEEEENS4_39AutoVectorizingCopyWithAssumedAlignmentILi128EEENS4_14SM90_TMA_STOREES29_S2B_S2B_EEEvvEEEEvNT_6ParamsE)
        /*0038*/ 	.word	0x00000000


	//----- nvinfo : EIATTR_MIN_STACK_SIZE
	.align		4
.L_27:
        /*003c*/ 	.byte	0x04, 0x12
        /*003e*/ 	.short	(.L_29 - .L_28)
	.align		4
.L_28:
        /*0040*/ 	.word	index@(_ZN7cutlass13device_kernelINS_4gemm6kernel13GemmUniversalIN4cute5tupleIJiiiiEEENS1_10collective13CollectiveMmaINS1_35MainloopSm100TmaUmmaWarpSpecializedILi5ELi2ELi4ENS5_IJNS4_1CILi4EEENSA_ILi2EEENSA_ILi1EEEEEEEENS5_IJNSA_ILi128EEESG_NSA_ILi64EEEEEENS_6half_tENS5_IJSD_llEEESJ_NS5_IJlSD_lEEENS4_8TiledMMAINS4_8MMA_AtomIJNS4_26SM100_MMA_F16BF16_2x1SM_SSISJ_SJ_fLi128ELi128ELNS4_4UMMA5MajorE1ELSQ_0ELNSP_7ScaleInE0ELSR_0EEEEEENS4_6LayoutINS5_IJSD_SD_SD_EEENS5_IJNSA_ILi0EEESW_SW_EEEEENS5_IJNS4_10UnderscoreESZ_SZ_EEEEENS4_28SM100_TMA_2SM_LOAD_MULTICASTENS4_14ComposedLayoutINS4_7SwizzleILi3ELi4ELi3EEENS4_18smem_ptr_flag_bitsILi16EEENSU_INS5_IJSH_NSA_ILi8EEEEEENS5_IJSD_SH_EEEEEEEvNS4_8identityES12_NS13_IS15_S17_NSU_INS5_IJS18_SH_EEENS5_IJSH_SD_EEEEEEEvS1D_EENS_8epilogue10collective18CollectiveEpilogueINS1J_23Sm100TmaWarpSpecializedILi4ELi2ELi16ELb1ELb0EEEJNS5_IJSH_SG_SH_EEENS5_IJNSU_ISH_SD_EENSU_INS5_IJNSA_ILi16EEESC_EEES1A_EEEEESJ_SL_SJ_SL_NS1J_6fusion15FusionCallbacksIS1N_NS1U_17LinearCombinationISJ_fSJ_fLNS_15FloatRoundStyleE2EEES1O_S1T_JEEENS4_5SM1004TMEM4LOAD26SM100_TMEM_LOAD_32dp32b16xENS4_13SM90_TMA_LOADENS13_INS14_ILi1ELi4ELi3EEES17_NSU_INS5_IJS18_S1Q_EEENS5_IJS1Q_SD_EEEEEEENS4_39AutoVectorizingCopyWithAssumedAlignmentILi128EEENS4_14SM90_TMA_STOREES29_S2B_S2B_EEEvvEEEEvNT_6ParamsE)
        /*0044*/ 	.word	0x00000000
.L_29:


//--------------------- .nv.compat                --------------------------
	.section	.nv.compat,"",@"SHT_CUDA_COMPAT_INFO"
	.align	4
        /*0000*/ 	.byte	0x02, 0x09, 0x01, 0x00, 0x02, 0x02, 0x02, 0x00, 0x02, 0x05, 0x05, 0x00, 0x03, 0x07, 0x01, 0x01
        /*0010*/ 	.byte	0x02, 0x03, 0x01, 0x00, 0x02, 0x06, 0x01, 0x00, 0x04, 0x0b, 0x08, 0x00, 0x09, 0x00, 0x00, 0x00
        /*0020*/ 	.byte	0x00, 0x00, 0x00, 0x00


//--------------------- .nv.info._ZN7cutlass13device_kernelINS_4gemm6kernel13GemmUniversalIN4cute5tupleIJiiiiEEENS1_10collective13CollectiveMmaINS1_35MainloopSm100TmaUmmaWarpSpecializedILi5ELi2ELi4ENS5_IJNS4_1CILi4EEENSA_ILi2EEENSA_ILi1EEEEEEEENS5_IJNSA_ILi128EEESG_NSA_ILi64EEEEEENS_6half_tENS5_IJSD_llEEESJ_NS5_IJlSD_lEEENS4_8TiledMMAINS4_8MMA_AtomIJNS4_26SM100_MMA_F16BF16_2x1SM_SSISJ_SJ_fLi128ELi128ELNS4_4UMMA5MajorE1ELSQ_0ELNSP_7ScaleInE0ELSR_0EEEEEENS4_6LayoutINS5_IJSD_SD_SD_EEENS5_IJNSA_ILi0EEESW_SW_EEEEENS5_IJNS4_10UnderscoreESZ_SZ_EEEEENS4_28SM100_TMA_2SM_LOAD_MULTICASTENS4_14ComposedLayoutINS4_7SwizzleILi3ELi4ELi3EEENS4_18smem_ptr_flag_bitsILi16EEENSU_INS5_IJSH_NSA_ILi8EEEEEENS5_IJSD_SH_EEEEEEEvNS4_8identityES12_NS13_IS15_S17_NSU_INS5_IJS18_SH_EEENS5_IJSH_SD_EEEEEEEvS1D_EENS_8epilogue10collective18CollectiveEpilogueINS1J_23Sm100TmaWarpSpecializedILi4ELi2ELi16ELb1ELb0EEEJNS5_IJSH_SG_SH_EEENS5_IJNSU_ISH_SD_EENSU_INS5_IJNSA_ILi16EEESC_EEES1A_EEEEESJ_SL_SJ_SL_NS1J_6fusion15FusionCallbacksIS1N_NS1U_17LinearCombinationISJ_fSJ_fLNS_15FloatRoundStyleE2EEES1O_S1T_JEEENS4_5SM1004TMEM4LOAD26SM100_TMEM_LOAD_32dp32b16xENS4_13SM90_TMA_LOADENS13_INS14_ILi1ELi4ELi3EEES17_NSU_INS5_IJS18_S1Q_EEENS5_IJS1Q_SD_EEEEEEENS4_39AutoVectorizingCopyWithAssumedAlignmentILi128EEENS4_14SM90_TMA_STOREES29_S2B_S2B_EEEvvEEEEvNT_6ParamsE --------------------------
	.section	.nv.info._ZN7cutlass13device_kernelINS_4gemm6kernel13GemmUniversalIN4cute5tupleIJiiiiEEENS1_10collective13CollectiveMmaINS1_35MainloopSm100TmaUmmaWarpSpecializedILi5ELi2ELi4ENS5_IJNS4_1CILi4EEENSA_ILi2EEENSA_ILi1EEEEEEEENS5_IJNSA_ILi128EEESG_NSA_ILi64EEEEEENS_6half_tENS5_IJSD_llEEESJ_NS5_IJlSD_lEEENS4_8TiledMMAINS4_8MMA_AtomIJNS4_26SM100_MMA_F16BF16_2x1SM_SSISJ_SJ_fLi128ELi128ELNS4_4UMMA5MajorE1ELSQ_0ELNSP_7ScaleInE0ELSR_0EEEEEENS4_6LayoutINS5_IJSD_SD_SD_EEENS5_IJNSA_ILi0EEESW_SW_EEEEENS5_IJNS4_10UnderscoreESZ_SZ_EEEEENS4_28SM100_TMA_2SM_LOAD_MULTICASTENS4_14ComposedLayoutINS4_7SwizzleILi3ELi4ELi3EEENS4_18smem_ptr_flag_bitsILi16EEENSU_INS5_IJSH_NSA_ILi8EEEEEENS5_IJSD_SH_EEEEEEEvNS4_8identityES12_NS13_IS15_S17_NSU_INS5_IJS18_SH_EEENS5_IJSH_SD_EEEEEEEvS1D_EENS_8epilogue10collective18CollectiveEpilogueINS1J_23Sm100TmaWarpSpecializedILi4ELi2ELi16ELb1ELb0EEEJNS5_IJSH_SG_SH_EEENS5_IJNSU_ISH_SD_EENSU_INS5_IJNSA_ILi16EEESC_EEES1A_EEEEESJ_SL_SJ_SL_NS1J_6fusion15FusionCallbacksIS1N_NS1U_17LinearCombinationISJ_fSJ_fLNS_15FloatRoundStyleE2EEES1O_S1T_JEEENS4_5SM1004TMEM4LOAD26SM100_TMEM_LOAD_32dp32b16xENS4_13SM90_TMA_LOADENS13_INS14_ILi1ELi4ELi3EEES17_NSU_INS5_IJS18_S1Q_EEENS5_IJS1Q_SD_EEEEEEENS4_39AutoVectorizingCopyWithAssumedAlignmentILi128EEENS4_14SM90_TMA_STOREES29_S2B_S2B_EEEvvEEEEvNT_6ParamsE,"",@"SHT_CUDA_INFO"
	.sectionflags	@""
	.align	4


	//----- nvinfo : EIATTR_CUDA_API_VERSION
	.align		4
        /*0000*/ 	.byte	0x04, 0x37
        /*0002*/ 	.short	(.L_31 - .L_30)
.L_30:
        /*0004*/ 	.word	0x00000082


	//----- nvinfo : EIATTR_KPARAM_INFO
	.align		4
.L_31:
        /*0008*/ 	.byte	0x04, 0x17
        /*000a*/ 	.short	(.L_33 - .L_32)
.L_32:
        /*000c*/ 	.word	0x00000000
        /*0010*/ 	.short	0x0000
        /*0012*/ 	.short	0x0000
        /*0014*/ 	.byte	0x00, 0xf0, 0x01, 0x20


	//----- nvinfo : EIATTR_AT_ENTRY_FRAGMENTS
	.align		4
.L_33:
        /*0018*/ 	.byte	0x04, 0x4f
        /*001a*/ 	.short	(.L_35 - .L_34)


	//   ....[0]....
.L_34:
        /*001c*/ 	.word	0x00000007


	//----- nvinfo : EIATTR_RESERVED_SMEM_USED
	.align		4
.L_35:
        /*0020*/ 	.byte	0x01, 0x41
	.zero		2


	//----- nvinfo : EIATTR_SPARSE_MMA_MASK
	.align		4
        /*0024*/ 	.byte	0x03, 0x50
        /*0026*/ 	.short	0x0000


	//----- nvinfo : EIATTR_TCGEN05_2CTA_USED
	.align		4
        /*0028*/ 	.byte	0x01, 0x52
	.zero		2


	//----- nvinfo : EIATTR_MAXREG_COUNT
	.align		4
        /*002c*/ 	.byte	0x03, 0x1b
        /*002e*/ 	.short	0x00ff


	//----- nvinfo : EIATTR_NUM_BARRIERS
	.align		4
        /*0030*/ 	.byte	0x02, 0x4c
        /*0032*/ 	.byte	0x07
	.zero		1


	//----- nvinfo : EIATTR_EXTERNS
	.align		4
        /*0034*/ 	.byte	0x04, 0x0f
        /*0036*/ 	.short	(.L_37 - .L_36)


	//   ....[0]....
	.align		4
.L_36:
        /*0038*/ 	.word	index@(__assertfail)


	//----- nvinfo : EIATTR_MERCURY_ISA_VERSION
	.align		4
.L_37:
        /*003c*/ 	.byte	0x03, 0x5f
        /*003e*/ 	.short	0x0101


	//----- nvinfo : EIATTR_INT_WARP_WIDE_INSTR_OFFSETS
	.align		4
        /*0040*/ 	.byte	0x04, 0x31
        /*0042*/ 	.short	(.L_39 - .L_38)


	//   ....[0]....
.L_38:
        /*0044*/ 	.word	0x00000d80


	//   ....[1]....
        /*0048*/ 	.word	0x00000e20


	//   ....[2]....
        /*004c*/ 	.word	0x00004530


	//   ....[3]....
        /*0050*/ 	.word	0x00004560


	//   ....[4]....
        /*0054*/ 	.word	0x00004580


	//   ....[5]....
        /*0058*/ 	.word	0x000050c0


	//   ....[6]....
        /*005c*/ 	.word	0x00005160


	//   ....[7]....
        /*0060*/ 	.word	0x00005220


	//   ....[8]....
        /*0064*/ 	.word	0x00005290


	//   ....[9]....
        /*0068*/ 	.word	0x00005350


	//   ....[10]....
        /*006c*/ 	.word	0x000053f0


	//   ....[11]....
        /*0070*/ 	.word	0x00005460


	//   ....[12]....
        /*0074*/ 	.word	0x00005520


	//   ....[13]....
        /*0078*/ 	.word	0x000055c0


	//   ....[14]....
        /*007c*/ 	.word	0x00005660


	//   ....[15]....
        /*0080*/ 	.word	0x00005750


	//   ....[16]....
        /*0084*/ 	.word	0x00005820


	//----- nvinfo : EIATTR_COOP_GROUP_MASK_REGIDS
	.align		4
.L_39:
        /*0088*/ 	.byte	0x04, 0x29
        /*008a*/ 	.short	(.L_41 - .L_40)


	//   ....[0]....
.L_40:
        /*008c*/ 	.word	0xffffffff


	//   ....[1]....
        /*0090*/ 	.word	0xffffffff


	//   ....[2]....
        /*0094*/ 	.word	0xffffffff


	//   ....[3]....
        /*0098*/ 	.word	0xffffffff


	//   ....[4]....
        /*009c*/ 	.word	0xffffffff


	//   ....[5]....
        /*00a0*/ 	.word	0xffffffff


	//   ....[6]....
        /*00a4*/ 	.word	0xffffffff


	//   ....[7]....
        /*00a8*/ 	.word	0xffffffff


	//   ....[8]....
        /*00ac*/ 	.word	0xffffffff


	//   ....[9]....
        /*00b0*/ 	.word	0xffffffff


	//   ....[10]....
        /*00b4*/ 	.word	0xffffffff


	//   ....[11]....
        /*00b8*/ 	.word	0xffffffff


	//   ....[12]....
        /*00bc*/ 	.word	0xffffffff


	//   ....[13]....
        /*00c0*/ 	.word	0xffffffff


	//----- nvinfo : EIATTR_COOP_GROUP_INSTR_OFFSETS
	.align		4
.L_41:
        /*00c4*/ 	.byte	0x04, 0x28
        /*00c6*/ 	.short	(.L_43 - .L_42)


	//   ....[0]....
.L_42:
        /*00c8*/ 	.word	0x000000b0


	//   ....[1]....
        /*00cc*/ 	.word	0x00000510


	//   ....[2]....
        /*00d0*/ 	.word	0x000006f0


	//   ....[3]....
        /*00d4*/ 	.word	0x00000880


	//   ....[4]....
        /*00d8*/ 	.word	0x00000970


	//   ....[5]....
        /*00dc*/ 	.word	0x00000ad0


	//   ....[6]....
        /*00e0*/ 	.word	0x00000c60


	//   ....[7]....
        /*00e4*/ 	.word	0x00000ea0


	//   ....[8]....
        /*00e8*/ 	.word	0x000023e0


	//   ....[9]....
        /*00ec*/ 	.word	0x00003320


	//   ....[10]....
        /*00f0*/ 	.word	0x000037f0


	//   ....[11]....
        /*00f4*/ 	.word	0x00003820


	//   ....[12]....
        /*00f8*/ 	.word	0x00004430


	//   ....[13]....
        /*00fc*/ 	.word	0x00004640


	//----- nvinfo : EIATTR_VRC_CTA_INIT_COUNT
	.align		4
.L_43:
        /*0100*/ 	.byte	0x02, 0x4a
        /*0102*/ 	.byte	0x80
	.zero		1


	//----- nvinfo : EIATTR_SYSCALL_OFFSETS
	.align		4
        /*0104*/ 	.byte	0x04, 0x46
        /*0106*/ 	.short	(.L_45 - .L_44)


	//   ....[0]....
.L_44:
        /*0108*/ 	.word	0x000063a0


	//   ....[1]....
        /*010c*/ 	.word	0x00006490


	//   ....[2]....
        /*0110*/ 	.word	0x00006bc0


	//   ....[3]....
        /*0114*/ 	.word	0x000074f0


	//   ....[4]....
        /*0118*/ 	.word	0x00007dc0


	//   ....[5]....
        /*011c*/ 	.word	0x00008690


	//----- nvinfo : EIATTR_MBARRIER_INSTR_OFFSETS
	.align		4
.L_45:
        /*0120*/ 	.byte	0x04, 0x39
        /*0122*/ 	.short	(.L_47 - .L_46)


	//   ....[0]....
.L_46:
        /*0124*/ 	.word	0x00000640
        /*0128*/ 	.word	0x000000ff
        /*012c*/ 	.word	0x00000000
        /*0130*/ 	.short	0x0100
        /*0132*/ 	.byte	0x04
	.zero		1


	//   ....[1]....
        /*0134*/ 	.word	0x00000650
        /*0138*/ 	.word	0x000000ff
        /*013c*/ 	.word	0x00000028
        /*0140*/ 	.short	0x0100
        /*0142*/ 	.byte	0x04
	.zero		1


	//   ....[2]....
        /*0144*/ 	.word	0x00000660
        /*0148*/ 	.word	0x000000ff
        /*014c*/ 	.word	0x00000008
        /*0150*/ 	.short	0x0100
        /*0152*/ 	.byte	0x04
	.zero		1


	//   ....[3]....
        /*0154*/ 	.word	0x00000670
        /*0158*/ 	.word	0x000000ff
        /*015c*/ 	.word	0x00000030
        /*0160*/ 	.short	0x0100
        /*0162*/ 	.byte	0x04
	.zero		1


	//   ....[4]....
        /*0164*/ 	.word	0x00000680
        /*0168*/ 	.word	0x000000ff
        /*016c*/ 	.word	0x00000010
        /*0170*/ 	.short	0x0100
        /*0172*/ 	.byte	0x04
	.zero		1


	//   ....[5]....
        /*0174*/ 	.word	0x00000690
        /*0178*/ 	.word	0x000000ff
        /*017c*/ 	.word	0x00000038
        /*0180*/ 	.short	0x0100
        /*0182*/ 	.byte	0x04
	.zero		1


	//   ....[6]....
        /*0184*/ 	.word	0x000006a0
        /*0188*/ 	.word	0x000000ff
        /*018c*/ 	.word	0x00000018
        /*0190*/ 	.short	0x0100
        /*0192*/ 	.byte	0x04
	.zero		1


	//   ....[7]....
        /*0194*/ 	.word	0x000006b0
        /*0198*/ 	.word	0x000000ff
        /*019c*/ 	.word	0x00000040
        /*01a0*/ 	.short	0x0100
        /*01a2*/ 	.byte	0x04
	.zero		1


	//   ....[8]....
        /*01a4*/ 	.word	0x000006c0
        /*01a8*/ 	.word	0x000000ff
        /*01ac*/ 	.word	0x00000020
        /*01b0*/ 	.short	0x0100
        /*01b2*/ 	.byte	0x04
	.zero		1


	//   ....[9]....
        /*01b4*/ 	.word	0x000006d0
        /*01b8*/ 	.word	0x000000ff
        /*01bc*/ 	.word	0x00000048
        /*01c0*/ 	.short	0x0100
        /*01c2*/ 	.byte	0x04
	.zero		1


	//   ....[10]....
        /*01c4*/ 	.word	0x000007f0
        /*01c8*/ 	.word	0x000000ff
        /*01cc*/ 	.word	0x00000050
        /*01d0*/ 	.short	0x0100
        /*01d2*/ 	.byte	0x04
	.zero		1


	//   ....[11]....
        /*01d4*/ 	.word	0x00000800
        /*01d8*/ 	.word	0x000000ff
        /*01dc*/ 	.word	0x00000070
        /*01e0*/ 	.short	0x0100
        /*01e2*/ 	.byte	0x04
	.zero		1


	//   ....[12]....
        /*01e4*/ 	.word	0x00000810
        /*01e8*/ 	.word	0x000000ff
        /*01ec*/ 	.word	0x00000058
        /*01f0*/ 	.short	0x0100
        /*01f2*/ 	.byte	0x04
	.zero		1


	//   ....[13]....
        /*01f4*/ 	.word	0x00000820
        /*01f8*/ 	.word	0x000000ff
        /*01fc*/ 	.word	0x00000078
        /*0200*/ 	.short	0x0100
        /*0202*/ 	.byte	0x04
	.zero		1


	//   ....[14]....
        /*0204*/ 	.word	0x00000830
        /*0208*/ 	.word	0x000000ff
        /*020c*/ 	.word	0x00000060
        /*0210*/ 	.short	0x0100
        /*0212*/ 	.byte	0x04
	.zero		1


	//   ....[15]....
        /*0214*/ 	.word	0x00000840
        /*0218*/ 	.word	0x000000ff
        /*021c*/ 	.word	0x00000080
        /*0220*/ 	.short	0x0100
        /*0222*/ 	.byte	0x04
	.zero		1


	//   ....[16]....
        /*0224*/ 	.word	0x00000850
        /*0228*/ 	.word	0x000000ff
        /*022c*/ 	.word	0x00000068
        /*0230*/ 	.short	0x0100
        /*0232*/ 	.byte	0x04
	.zero		1


	//   ....[17]....
        /*0234*/ 	.word	0x00000860
        /*0238*/ 	.word	0x000000ff
        /*023c*/ 	.word	0x00000088
        /*0240*/ 	.short	0x0100
        /*0242*/ 	.byte	0x04
	.zero		1


	//   ....[18]....
        /*0244*/ 	.word	0x00000940
        /*0248*/ 	.word	0x000000ff
        /*024c*/ 	.word	0x00000090
        /*0250*/ 	.short	0x0100
        /*0252*/ 	.byte	0x06
	.zero		1


	//   ....[19]....
        /*0254*/ 	.word	0x00000950
        /*0258*/ 	.word	0x000000ff
        /*025c*/ 	.word	0x00000098
        /*0260*/ 	.short	0x0100
        /*0262*/ 	.byte	0x06
	.zero		1


	//   ....[20]....
        /*0264*/ 	.word	0x00000a80
        /*0268*/ 	.word	0x000000ff
        /*026c*/ 	.word	0x000000a0
        /*0270*/ 	.short	0x0100
        /*0272*/ 	.byte	0x06
	.zero		1


	//   ....[21]....
        /*0274*/ 	.word	0x00000a90
        /*0278*/ 	.word	0x000000ff
        /*027c*/ 	.word	0x000000b0
        /*0280*/ 	.short	0x0100
        /*0282*/ 	.byte	0x06
	.zero		1


	//   ....[22]....
        /*0284*/ 	.word	0x00000aa0
        /*0288*/ 	.word	0x000000ff
        /*028c*/ 	.word	0x000000a8
        /*0290*/ 	.short	0x0100
        /*0292*/ 	.byte	0x06
	.zero		1


	//   ....[23]....
        /*0294*/ 	.word	0x00000ab0
        /*0298*/ 	.word	0x000000ff
        /*029c*/ 	.word	0x000000b8
        /*02a0*/ 	.short	0x0100
        /*02a2*/ 	.byte	0x06
	.zero		1


	//   ....[24]....
        /*02a4*/ 	.word	0x00000bd0
        /*02a8*/ 	.word	0x000000ff
        /*02ac*/ 	.word	0x000000c0
        /*02b0*/ 	.short	0x0100
        /*02b2*/ 	.byte	0x04
	.zero		1


	//   ....[25]....
        /*02b4*/ 	.word	0x00000be0
        /*02b8*/ 	.word	0x000000ff
        /*02bc*/ 	.word	0x000000e0
        /*02c0*/ 	.short	0x0100
        /*02c2*/ 	.byte	0x04
	.zero		1


	//   ....[26]....
        /*02c4*/ 	.word	0x00000bf0
        /*02c8*/ 	.word	0x000000ff
        /*02cc*/ 	.word	0x000000c8
        /*02d0*/ 	.short	0x0100
        /*02d2*/ 	.byte	0x04
	.zero		1


	//   ....[27]....
        /*02d4*/ 	.word	0x00000c00
        /*02d8*/ 	.word	0x000000ff
        /*02dc*/ 	.word	0x000000e8
        /*02e0*/ 	.short	0x0100
        /*02e2*/ 	.byte	0x04
	.zero		1


	//   ....[28]....
        /*02e4*/ 	.word	0x00000c10
        /*02e8*/ 	.word	0x000000ff
        /*02ec*/ 	.word	0x000000d0
        /*02f0*/ 	.short	0x0100
        /*02f2*/ 	.byte	0x04
	.zero		1


	//   ....[29]....
        /*02f4*/ 	.word	0x00000c20
        /*02f8*/ 	.word	0x000000ff
        /*02fc*/ 	.word	0x000000f0
        /*0300*/ 	.short	0x0100
        /*0302*/ 	.byte	0x04
	.zero		1


	//   ....[30]....
        /*0304*/ 	.word	0x00000c30
        /*0308*/ 	.word	0x000000ff
        /*030c*/ 	.word	0x000000d8
        /*0310*/ 	.short	0x0100
        /*0312*/ 	.byte	0x04
	.zero		1


	//   ....[31]....
        /*0314*/ 	.word	0x00000c40
        /*0318*/ 	.word	0x000000ff
        /*031c*/ 	.word	0x000000f8
        /*0320*/ 	.short	0x0100
        /*0322*/ 	.byte	0x04
	.zero		1


	//   ....[32]....
        /*0324*/ 	.word	0x00000d30
        /*0328*/ 	.word	0x000000ff
        /*032c*/ 	.word	0x00000100
        /*0330*/ 	.short	0x0100
        /*0332*/ 	.byte	0x04
	.zero		1


	//   ....[33]....
        /*0334*/ 	.word	0x00000d40
        /*0338*/ 	.word	0x000000ff
        /*033c*/ 	.word	0x00000110
        /*0340*/ 	.short	0x0100
        /*0342*/ 	.byte	0x04
	.zero		1


	//   ....[34]....
        /*0344*/ 	.word	0x00000d50
        /*0348*/ 	.word	0x000000ff
        /*034c*/ 	.word	0x00000108
        /*0350*/ 	.short	0x0100
        /*0352*/ 	.byte	0x04
	.zero		1


	//   ....[35]....
        /*0354*/ 	.word	0x00000d60
        /*0358*/ 	.word	0x000000ff
        /*035c*/ 	.word	0x00000118
        /*0360*/ 	.short	0x0100
        /*0362*/ 	.byte	0x04
	.zero		1


	//   ....[36]....
        /*0364*/ 	.word	0x00000e60
        /*0368*/ 	.word	0x000000ff
        /*036c*/ 	.word	0x00000120
        /*0370*/ 	.short	0x0100
        /*0372*/ 	.byte	0x06
	.zero		1


	//   ....[37]....
        /*0374*/ 	.word	0x00001b80
        /*0378*/ 	.word	0x00000000
        /*037c*/ 	.word	0x00000110
        /*0380*/ 	.short	0x010a
        /*0382*/ 	.byte	0xff
	.zero		1


	//   ....[38]....
        /*0384*/ 	.word	0x00001bb0
        /*0388*/ 	.word	0x00000000
        /*038c*/ 	.word	0x00000100
        /*0390*/ 	.short	0x0101
        /*0392*/ 	.byte	0xff
	.zero		1


	//   ....[39]....
        /*0394*/ 	.word	0x00001c70
        /*0398*/ 	.word	0x000000ff
        /*039c*/ 	.word	0x00000028
        /*03a0*/ 	.short	0x010a
        /*03a2*/ 	.byte	0x04
	.zero		1


	//   ....[40]....
        /*03a4*/ 	.word	0x00001d40
        /*03a8*/ 	.word	0x000000ff
        /*03ac*/ 	.word	0x00000028
        /*03b0*/ 	.short	0x010a
        /*03b2*/ 	.byte	0x21
	.zero		1


	//   ....[41]....
        /*03b4*/ 	.word	0x00001ef0
        /*03b8*/ 	.word	0x000000ff
        /*03bc*/ 	.word	0x00000028
        /*03c0*/ 	.short	0x010a
        /*03c2*/ 	.byte	0x05
	.zero		1


	//   ....[42]....
        /*03c4*/ 	.word	0x00002040
        /*03c8*/ 	.word	0x000000ff
        /*03cc*/ 	.word	0x00000098
        /*03d0*/ 	.short	0x0101
        /*03d2*/ 	.byte	0x06
	.zero		1


	//   ....[43]....
        /*03d4*/ 	.word	0x00002060
        /*03d8*/ 	.word	0x000000ff
        /*03dc*/ 	.word	0x00000028
        /*03e0*/ 	.short	0x010a
        /*03e2*/ 	.byte	0x04
	.zero		1


	//   ....[44]....
        /*03e4*/ 	.word	0x000020e0
        /*03e8*/ 	.word	0x000000ff
        /*03ec*/ 	.word	0x00000028
        /*03f0*/ 	.short	0x010a
        /*03f2*/ 	.byte	0x11
	.zero		1


	//   ....[45]....
        /*03f4*/ 	.word	0x00002270
        /*03f8*/ 	.word	0x000000ff
        /*03fc*/ 	.word	0x00000028
        /*0400*/ 	.short	0x010a
        /*0402*/ 	.byte	0x05
	.zero		1


	//   ....[46]....
        /*0404*/ 	.word	0x00002410
        /*0408*/ 	.word	0x00000003
        /*040c*/ 	.word	0x000000a0
        /*0410*/ 	.short	0x010a
        /*0412*/ 	.byte	0xff
	.zero		1


	//   ....[47]....
        /*0414*/ 	.word	0x00002560
        /*0418*/ 	.word	0x00000000
        /*041c*/ 	.word	0x00000000
        /*0420*/ 	.short	0x0101
        /*0422*/ 	.byte	0xff
	.zero		1


	//   ....[48]....
        /*0424*/ 	.word	0x00002b10
        /*0428*/ 	.word	0x000000ff
        /*042c*/ 	.word	0x00000000
        /*0430*/ 	.short	0x010a
        /*0432*/ 	.byte	0x04
	.zero		1


	//   ....[49]....
        /*0434*/ 	.word	0x00002ba0
        /*0438*/ 	.word	0x000000ff
        /*043c*/ 	.word	0x00000000
        /*0440*/ 	.short	0x010a
        /*0442*/ 	.byte	0x05
	.zero		1


	//   ....[50]....
        /*0444*/ 	.word	0x00002c30
        /*0448*/ 	.word	0x000000ff
        /*044c*/ 	.word	0x00000000
        /*0450*/ 	.short	0x010a
        /*0452*/ 	.byte	0x05
	.zero		1


	//   ....[51]....
        /*0454*/ 	.word	0x00002cc0
        /*0458*/ 	.word	0x000000ff
        /*045c*/ 	.word	0x00000000
        /*0460*/ 	.short	0x010a
        /*0462*/ 	.byte	0x05
	.zero		1


	//   ....[52]....
        /*0464*/ 	.word	0x00002d60
        /*0468*/ 	.word	0x00000000
        /*046c*/ 	.word	0x00000000
        /*0470*/ 	.short	0x010a
        /*0472*/ 	.byte	0xff
	.zero		1


	//   ....[53]....
        /*0474*/ 	.word	0x00002e80
        /*0478*/ 	.word	0x00000002
        /*047c*/ 	.word	0x00000100
        /*0480*/ 	.short	0x010a
        /*0482*/ 	.byte	0xff
	.zero		1


	//   ....[54]....
        /*0484*/ 	.word	0x00002ef0
        /*0488*/ 	.word	0x00000002
        /*048c*/ 	.word	0x00000000
        /*0490*/ 	.short	0x0101
        /*0492*/ 	.byte	0xff
	.zero		1


	//   ....[55]....
        /*0494*/ 	.word	0x00002f10
        /*0498*/ 	.word	0x000000ff
        /*049c*/ 	.word	0x000000b0
        /*04a0*/ 	.short	0x010a
        /*04a2*/ 	.byte	0x04
	.zero		1


	//   ....[56]....
        /*04a4*/ 	.word	0x00003030
        /*04a8*/ 	.word	0x00000002
        /*04ac*/ 	.word	0x000000a0
        /*04b0*/ 	.short	0x010a
        /*04b2*/ 	.byte	0xff
	.zero		1


	//   ....[57]....
        /*04b4*/ 	.word	0x00003130
        /*04b8*/ 	.word	0x00000002
        /*04bc*/ 	.word	0x00000000
        /*04c0*/ 	.short	0x0101
        /*04c2*/ 	.byte	0xff
	.zero		1


	//   ....[58]....
        /*04c4*/ 	.word	0x000031c0
        /*04c8*/ 	.word	0x000000ff
        /*04cc*/ 	.word	0x000000b0
        /*04d0*/ 	.short	0x0106
        /*04d2*/ 	.byte	0x04
	.zero		1


	//   ....[59]....
        /*04d4*/ 	.word	0x000031e0
        /*04d8*/ 	.word	0x000000ff
        /*04dc*/ 	.word	0x000000b0
        /*04e0*/ 	.short	0x010a
        /*04e2*/ 	.byte	0x04
	.zero		1


	//   ....[60]....
        /*04e4*/ 	.word	0x00003270
        /*04e8*/ 	.word	0x000000ff
        /*04ec*/ 	.word	0x000000b0
        /*04f0*/ 	.short	0x0106
        /*04f2*/ 	.byte	0x07
	.zero		1


	//   ....[61]....
        /*04f4*/ 	.word	0x000032b0
        /*04f8*/ 	.word	0x00000000
        /*04fc*/ 	.word	0x000000b0
        /*0500*/ 	.short	0x010a
        /*0502*/ 	.byte	0xff
	.zero		1


	//   ....[62]....
        /*0504*/ 	.word	0x000034f0
        /*0508*/ 	.word	0x000000ff
        /*050c*/ 	.word	0x00000008
        /*0510*/ 	.short	0x010a
        /*0512*/ 	.byte	0x05
	.zero		1


	//   ....[63]....
        /*0514*/ 	.word	0x00003510
        /*0518*/ 	.word	0x000000ff
        /*051c*/ 	.word	0x00000008
        /*0520*/ 	.short	0x010a
        /*0522*/ 	.byte	0x05
	.zero		1


	//   ....[64]....
        /*0524*/ 	.word	0x000036a0
        /*0528*/ 	.word	0x000000ff
        /*052c*/ 	.word	0x00000008
        /*0530*/ 	.short	0x010a
        /*0532*/ 	.byte	0x05
	.zero		1


	//   ....[65]....
        /*0534*/ 	.word	0x000036c0
        /*0538*/ 	.word	0x000000ff
        /*053c*/ 	.word	0x00000008
        /*0540*/ 	.short	0x010a
        /*0542*/ 	.byte	0x05
	.zero		1


	//   ....[66]....
        /*0544*/ 	.word	0x00003780
        /*0548*/ 	.word	0x000000ff
        /*054c*/ 	.word	0x00000000
        /*0550*/ 	.short	0x0101
        /*0552*/ 	.byte	0x04
	.zero		1


	//   ....[67]....
        /*0554*/ 	.word	0x00003ab0
        /*0558*/ 	.word	0x00000000
        /*055c*/ 	.word	0x000000a0
        /*0560*/ 	.short	0x010a
        /*0562*/ 	.byte	0xff
	.zero		1


	//   ....[68]....
        /*0564*/ 	.word	0x00003b70
        /*0568*/ 	.word	0x00000000
        /*056c*/ 	.word	0x00000000
        /*0570*/ 	.short	0x0101
        /*0572*/ 	.byte	0xff
	.zero		1


	//   ....[69]....
        /*0574*/ 	.word	0x00003c30
        /*0578*/ 	.word	0x000000ff
        /*057c*/ 	.word	0x00000000
        /*0580*/ 	.short	0x010a
        /*0582*/ 	.byte	0x04
	.zero		1


	//   ....[70]....
        /*0584*/ 	.word	0x00003c40
        /*0588*/ 	.word	0x000000ff
        /*058c*/ 	.word	0x000000e0
        /*0590*/ 	.short	0x010a
        /*0592*/ 	.byte	0x1f
	.zero		1


	//   ....[71]....
        /*0594*/ 	.word	0x00003cf0
        /*0598*/ 	.word	0x000000ff
        /*059c*/ 	.word	0x00000000
        /*05a0*/ 	.short	0x010a
        /*05a2*/ 	.byte	0x05
	.zero		1


	//   ....[72]....
        /*05a4*/ 	.word	0x00003e20
        /*05a8*/ 	.word	0x000000ff
        /*05ac*/ 	.word	0x00000000
        /*05b0*/ 	.short	0x010a
        /*05b2*/ 	.byte	0x04
	.zero		1


	//   ....[73]....
        /*05b4*/ 	.word	0x00004120
        /*05b8*/ 	.word	0x000000ff
        /*05bc*/ 	.word	0x00000000
        /*05c0*/ 	.short	0x010a
        /*05c2*/ 	.byte	0x04
	.zero		1


	//   ....[74]....
        /*05c4*/ 	.word	0x000041b0
        /*05c8*/ 	.word	0x000000ff
        /*05cc*/ 	.word	0x00000000
        /*05d0*/ 	.short	0x010a
        /*05d2*/ 	.byte	0x05
	.zero		1


	//   ....[75]....
        /*05d4*/ 	.word	0x00004240
        /*05d8*/ 	.word	0x000000ff
        /*05dc*/ 	.word	0x00000000
        /*05e0*/ 	.short	0x010a
        /*05e2*/ 	.byte	0x05
	.zero		1


	//   ....[76]....
        /*05e4*/ 	.word	0x000042e0
        /*05e8*/ 	.word	0x00000000
        /*05ec*/ 	.word	0x00000000
        /*05f0*/ 	.short	0x010a
        /*05f2*/ 	.byte	0xff
	.zero		1


	//   ....[77]....
        /*05f4*/ 	.word	0x00004320
        /*05f8*/ 	.word	0x00000000
        /*05fc*/ 	.word	0x00000000
        /*0600*/ 	.short	0x010a
        /*0602*/ 	.byte	0xff
	.zero		1


	//   ....[78]....
        /*0604*/ 	.word	0x00004390
        /*0608*/ 	.word	0x000000ff
        /*060c*/ 	.word	0x00000000
        /*0610*/ 	.short	0x0101
        /*0612*/ 	.byte	0x04
	.zero		1


	//   ....[79]....
        /*0614*/ 	.word	0x000043d0
        /*0618*/ 	.word	0x000000ff
        /*061c*/ 	.word	0x00000120
        /*0620*/ 	.short	0x010a
        /*0622*/ 	.byte	0x1a
	.zero		1


	//   ....[80]....
        /*0624*/ 	.word	0x00004420
        /*0628*/ 	.word	0x000000ff
        /*062c*/ 	.word	0x00000000
        /*0630*/ 	.short	0x0101
        /*0632*/ 	.byte	0x04
	.zero		1


	//   ....[81]....
        /*0634*/ 	.word	0x000048c0
        /*0638*/ 	.word	0x0000000c
        /*063c*/ 	.word	0x000000a0
        /*0640*/ 	.short	0x010a
        /*0642*/ 	.byte	0xff
	.zero		1


	//   ....[82]....
        /*0644*/ 	.word	0x00004a30
        /*0648*/ 	.word	0x00000000
        /*064c*/ 	.word	0x00000000
        /*0650*/ 	.short	0x0101
        /*0652*/ 	.byte	0xff
	.zero		1


	//   ....[83]....
        /*0654*/ 	.word	0x00004ec0
        /*0658*/ 	.word	0x000000ff
        /*065c*/ 	.word	0x00000098
        /*0660*/ 	.short	0x010a
        /*0662*/ 	.byte	0x15
	.zero		1


	//   ....[84]....
        /*0664*/ 	.word	0x00005040
        /*0668*/ 	.word	0x000000ff
        /*066c*/ 	.word	0x00000070
        /*0670*/ 	.short	0x010a
        /*0672*/ 	.byte	0x15
	.zero		1


	//   ....[85]....
        /*0674*/ 	.word	0x00005240
        /*0678*/ 	.word	0x000000ff
        /*067c*/ 	.word	0x00000050
        /*0680*/ 	.short	0x010b
        /*0682*/ 	.byte	0x15
	.zero		1


	//   ....[86]....
        /*0684*/ 	.word	0x00005250
        /*0688*/ 	.word	0x000000ff
        /*068c*/ 	.word	0x00000000
        /*0690*/ 	.short	0x0101
        /*0692*/ 	.byte	0x06
	.zero		1


	//   ....[87]....
        /*0694*/ 	.word	0x00005260
        /*0698*/ 	.word	0x000000ff
        /*069c*/ 	.word	0x00000078
        /*06a0*/ 	.short	0x010a
        /*06a2*/ 	.byte	0x15
	.zero		1


	//   ....[88]....
        /*06a4*/ 	.word	0x00005410
        /*06a8*/ 	.word	0x000000ff
        /*06ac*/ 	.word	0x00000058
        /*06b0*/ 	.short	0x010b
        /*06b2*/ 	.byte	0x15
	.zero		1


	//   ....[89]....
        /*06b4*/ 	.word	0x00005420
        /*06b8*/ 	.word	0x000000ff
        /*06bc*/ 	.word	0x00000000
        /*06c0*/ 	.short	0x0101
        /*06c2*/ 	.byte	0x06
	.zero		1


	//   ....[90]....
        /*06c4*/ 	.word	0x00005430
        /*06c8*/ 	.word	0x000000ff
        /*06cc*/ 	.word	0x00000080
        /*06d0*/ 	.short	0x010a
        /*06d2*/ 	.byte	0x15
	.zero		1


	//   ....[91]....
        /*06d4*/ 	.word	0x000055e0
        /*06d8*/ 	.word	0x000000ff
        /*06dc*/ 	.word	0x00000060
        /*06e0*/ 	.short	0x010b
        /*06e2*/ 	.byte	0x15
	.zero		1


	//   ....[92]....
        /*06e4*/ 	.word	0x000055f0
        /*06e8*/ 	.word	0x000000ff
        /*06ec*/ 	.word	0x00000000
        /*06f0*/ 	.short	0x0101
        /*06f2*/ 	.byte	0x06
	.zero		1


	//   ....[93]....
        /*06f4*/ 	.word	0x00005600
        /*06f8*/ 	.word	0x000000ff
        /*06fc*/ 	.word	0x00000088
        /*0700*/ 	.short	0x010a
        /*0702*/ 	.byte	0x15
	.zero		1


	//   ....[94]....
        /*0704*/ 	.word	0x00005840
        /*0708*/ 	.word	0x000000ff
        /*070c*/ 	.word	0x00000068
        /*0710*/ 	.short	0x010b
        /*0712*/ 	.byte	0x15
	.zero		1


	//   ....[95]....
        /*0714*/ 	.word	0x00005850
        /*0718*/ 	.word	0x000000ff
        /*071c*/ 	.word	0x00000000
        /*0720*/ 	.short	0x0101
        /*0722*/ 	.byte	0x25
	.zero		1


	//   ....[96]....
        /*0724*/ 	.word	0x00005890
        /*0728*/ 	.word	0x000000ff
        /*072c*/ 	.word	0x00000070
        /*0730*/ 	.short	0x010a
        /*0732*/ 	.byte	0x15
	.zero		1


	//   ....[97]....
        /*0734*/ 	.word	0x000058b0
        /*0738*/ 	.word	0x000000ff
        /*073c*/ 	.word	0x00000078
        /*0740*/ 	.short	0x010a
        /*0742*/ 	.byte	0x15
	.zero		1


	//   ....[98]....
        /*0744*/ 	.word	0x000058d0
        /*0748*/ 	.word	0x000000ff
        /*074c*/ 	.word	0x00000080
        /*0750*/ 	.short	0x010a
        /*0752*/ 	.byte	0x15
	.zero		1


	//   ....[99]....
        /*0754*/ 	.word	0x00005910
        /*0758*/ 	.word	0x00000000
        /*075c*/ 	.word	0x00000088
        /*0760*/ 	.short	0x010a
        /*0762*/ 	.byte	0xff
	.zero		1


	//   ....[100]....
        /*0764*/ 	.word	0x00005c30
        /*0768*/ 	.word	0x00000003
        /*076c*/ 	.word	0x000000a0
        /*0770*/ 	.short	0x010a
        /*0772*/ 	.byte	0xff
	.zero		1


	//   ....[101]....
        /*0774*/ 	.word	0x00005db0
        /*0778*/ 	.word	0x00000000
        /*077c*/ 	.word	0x00000000
        /*0780*/ 	.short	0x0101
        /*0782*/ 	.byte	0xff
	.zero		1


	//   ....[102]....
        /*0784*/ 	.word	0x00006890
        /*0788*/ 	.word	0x000000ff
        /*078c*/ 	.word	0x00000050
        /*0790*/ 	.short	0x010a
        /*0792*/ 	.byte	0x2b
	.zero		1


	//   ....[103]....
        /*0794*/ 	.word	0x000068c0
        /*0798*/ 	.word	0x00000036
        /*079c*/ 	.word	0x000000c0
        /*07a0*/ 	.short	0x010a
        /*07a2*/ 	.byte	0xff
	.zero		1


	//   ....[104]....
        /*07a4*/ 	.word	0x000069d0
        /*07a8*/ 	.word	0x000000ff
        /*07ac*/ 	.word	0x00000050
        /*07b0*/ 	.short	0x010a
        /*07b2*/ 	.byte	0x2b
	.zero		1


	//   ....[105]....
        /*07b4*/ 	.word	0x00006aa0
        /*07b8*/ 	.word	0x00000036
        /*07bc*/ 	.word	0x000000c0
        /*07c0*/ 	.short	0x010a
        /*07c2*/ 	.byte	0xff
	.zero		1


	//   ....[106]....
        /*07c4*/ 	.word	0x00007260
        /*07c8*/ 	.word	0x00000000
        /*07cc*/ 	.word	0x00000000
        /*07d0*/ 	.short	0x0101
        /*07d2*/ 	.byte	0xff
	.zero		1


	//   ....[107]....
        /*07d4*/ 	.word	0x00007270
        /*07d8*/ 	.word	0x00000002
        /*07dc*/ 	.word	0x00000050
        /*07e0*/ 	.short	0x010a
        /*07e2*/ 	.byte	0xff
	.zero		1


	//   ....[108]....
        /*07e4*/ 	.word	0x00007330
        /*07e8*/ 	.word	0x00000002
        /*07ec*/ 	.word	0x00000050
        /*07f0*/ 	.short	0x010a
        /*07f2*/ 	.byte	0xff
	.zero		1


	//   ....[109]....
        /*07f4*/ 	.word	0x00007b30
        /*07f8*/ 	.word	0x00000000
        /*07fc*/ 	.word	0x00000000
        /*0800*/ 	.short	0x0101
        /*0802*/ 	.byte	0xff
	.zero		1


	//   ....[110]....
        /*0804*/ 	.word	0x00007b50
        /*0808*/ 	.word	0x00000002
        /*080c*/ 	.word	0x00000050
        /*0810*/ 	.short	0x010a
        /*0812*/ 	.byte	0xff
	.zero		1


	//   ....[111]....
        /*0814*/ 	.word	0x00007c00
        /*0818*/ 	.word	0x00000002
        /*081c*/ 	.word	0x00000050
        /*0820*/ 	.short	0x010a
        /*0822*/ 	.byte	0xff
	.zero		1


	//   ....[112]....
        /*0824*/ 	.word	0x00008400
        /*0828*/ 	.word	0x00000000
        /*082c*/ 	.word	0x00000000
        /*0830*/ 	.short	0x0101
        /*0832*/ 	.byte	0xff
	.zero		1


	//   ....[113]....
        /*0834*/ 	.word	0x00008420
        /*0838*/ 	.word	0x00000003
        /*083c*/ 	.word	0x00000050
        /*0840*/ 	.short	0x010a
        /*0842*/ 	.byte	0xff
	.zero		1


	//   ....[114]....
        /*0844*/ 	.word	0x000084d0
        /*0848*/ 	.word	0x00000003
        /*084c*/ 	.word	0x00000050
        /*0850*/ 	.short	0x010a
        /*0852*/ 	.byte	0xff
	.zero		1


	//   ....[115]....
        /*0854*/ 	.word	0x00008780
        /*0858*/ 	.word	0x00000036
        /*085c*/ 	.word	0x00000000
        /*0860*/ 	.short	0x0101
        /*0862*/ 	.byte	0xff
	.zero		1


	//   ....[116]....
        /*0864*/ 	.word	0x00008d20
        /*0868*/ 	.word	0x00000000
        /*086c*/ 	.word	0x00000000
        /*0870*/ 	.short	0x0101
        /*0872*/ 	.byte	0xff
	.zero		1


	//   ....[117]....
        /*0874*/ 	.word	0x00008fc0
        /*0878*/ 	.word	0x000000ff
        /*087c*/ 	.word	0x00000000
        /*0880*/ 	.short	0x0101
        /*0882*/ 	.byte	0x06
	.zero		1


	//   ....[118]....
        /*0884*/ 	.word	0x00008fe0
        /*0888*/ 	.word	0x00000000
        /*088c*/ 	.word	0x00000110
        /*0890*/ 	.short	0x010a
        /*0892*/ 	.byte	0xff
	.zero		1


	//   ....[119]....
        /*0894*/ 	.word	0x00009040
        /*0898*/ 	.word	0x00000000
        /*089c*/ 	.word	0x00000028
        /*08a0*/ 	.short	0x010a
        /*08a2*/ 	.byte	0xff
	.zero		1


	//   ....[120]....
        /*08a4*/ 	.word	0x000090a0
        /*08a8*/ 	.word	0x00000000
        /*08ac*/ 	.word	0x00000028
        /*08b0*/ 	.short	0x010a
        /*08b2*/ 	.byte	0xff
	.zero		1


	//   ....[121]....
        /*08b4*/ 	.word	0x000090f0
        /*08b8*/ 	.word	0x00000003
        /*08bc*/ 	.word	0x000000a0
        /*08c0*/ 	.short	0x010a
        /*08c2*/ 	.byte	0xff
	.zero		1


	//   ....[122]....
        /*08c4*/ 	.word	0x00009150
        /*08c8*/ 	.word	0x00000000
        /*08cc*/ 	.word	0x00000000
        /*08d0*/ 	.short	0x010a
        /*08d2*/ 	.byte	0xff
	.zero		1


	//   ....[123]....
        /*08d4*/ 	.word	0x000091b0
        /*08d8*/ 	.word	0x00000000
        /*08dc*/ 	.word	0x00000000
        /*08e0*/ 	.short	0x010a
        /*08e2*/ 	.byte	0xff
	.zero		1


	//   ....[124]....
        /*08e4*/ 	.word	0x00009210
        /*08e8*/ 	.word	0x00000000
        /*08ec*/ 	.word	0x00000000
        /*08f0*/ 	.short	0x010a
        /*08f2*/ 	.byte	0xff
	.zero		1


	//   ....[125]....
        /*08f4*/ 	.word	0x00009270
        /*08f8*/ 	.word	0x00000000
        /*08fc*/ 	.word	0x00000000
        /*0900*/ 	.short	0x010a
        /*0902*/ 	.byte	0xff
	.zero		1


	//   ....[126]....
        /*0904*/ 	.word	0x000092c0
        /*0908*/ 	.word	0x00000002
        /*090c*/ 	.word	0x00000100
        /*0910*/ 	.short	0x010a
        /*0912*/ 	.byte	0xff
	.zero		1


	//   ....[127]....
        /*0914*/ 	.word	0x00009320
        /*0918*/ 	.word	0x00000002
        /*091c*/ 	.word	0x000000b0
        /*0920*/ 	.short	0x010a
        /*0922*/ 	.byte	0xff
	.zero		1


	//   ....[128]....
        /*0924*/ 	.word	0x00009370
        /*0928*/ 	.word	0x00000002
        /*092c*/ 	.word	0x000000a0
        /*0930*/ 	.short	0x010a
        /*0932*/ 	.byte	0xff
	.zero		1


	//   ....[129]....
        /*0934*/ 	.word	0x000093d0
        /*0938*/ 	.word	0x00000000
        /*093c*/ 	.word	0x000000b0
        /*0940*/ 	.short	0x010a
        /*0942*/ 	.byte	0xff
	.zero		1


	//   ....[130]....
        /*0944*/ 	.word	0x00009430
        /*0948*/ 	.word	0x00000005
        /*094c*/ 	.word	0x00000008
        /*0950*/ 	.short	0x010a
        /*0952*/ 	.byte	0xff
	.zero		1


	//   ....[131]....
        /*0954*/ 	.word	0x00009510
        /*0958*/ 	.word	0x00000000
        /*095c*/ 	.word	0x00000008
        /*0960*/ 	.short	0x010a
        /*0962*/ 	.byte	0xff
	.zero		1


	//   ....[132]....
        /*0964*/ 	.word	0x00009560
        /*0968*/ 	.word	0x00000000
        /*096c*/ 	.word	0x000000a0
        /*0970*/ 	.short	0x010a
        /*0972*/ 	.byte	0xff
	.zero		1


	//   ....[133]....
        /*0974*/ 	.word	0x000095c0
        /*0978*/ 	.word	0x00000000
        /*097c*/ 	.word	0x000000e0
        /*0980*/ 	.short	0x010a
        /*0982*/ 	.byte	0xff
	.zero		1


	//   ....[134]....
        /*0984*/ 	.word	0x00009620
        /*0988*/ 	.word	0x00000000
        /*098c*/ 	.word	0x00000000
        /*0990*/ 	.short	0x010a
        /*0992*/ 	.byte	0xff
	.zero		1


	//   ....[135]....
        /*0994*/ 	.word	0x00009680
        /*0998*/ 	.word	0x00000000
        /*099c*/ 	.word	0x00000000
        /*09a0*/ 	.short	0x010a
        /*09a2*/ 	.byte	0xff
	.zero		1


	//   ....[136]....
        /*09a4*/ 	.word	0x000096e0
        /*09a8*/ 	.word	0x00000000
        /*09ac*/ 	.word	0x00000000
        /*09b0*/ 	.short	0x010a
        /*09b2*/ 	.byte	0xff
	.zero		1


	//   ....[137]....
        /*09b4*/ 	.word	0x00009740
        /*09b8*/ 	.word	0x00000000
        /*09bc*/ 	.word	0x00000000
        /*09c0*/ 	.short	0x010a
        /*09c2*/ 	.byte	0xff
	.zero		1


	//   ....[138]....
        /*09c4*/ 	.word	0x000097a0
        /*09c8*/ 	.word	0x00000000
        /*09cc*/ 	.word	0x00000120
        /*09d0*/ 	.short	0x010a
        /*09d2*/ 	.byte	0xff
	.zero		1


	//   ....[139]....
        /*09d4*/ 	.word	0x000097f0
        /*09d8*/ 	.word	0x0000000c
        /*09dc*/ 	.word	0x000000a0
        /*09e0*/ 	.short	0x010a
        /*09e2*/ 	.byte	0xff
	.zero		1


	//   ....[140]....
        /*09e4*/ 	.word	0x00009850
        /*09e8*/ 	.word	0x00000000
        /*09ec*/ 	.word	0x00000098
        /*09f0*/ 	.short	0x010a
        /*09f2*/ 	.byte	0xff
	.zero		1


	//   ....[141]....
        /*09f4*/ 	.word	0x000098b0
        /*09f8*/ 	.word	0x00000000
        /*09fc*/ 	.word	0x00000070
        /*0a00*/ 	.short	0x010a
        /*0a02*/ 	.byte	0xff
	.zero		1


	//   ....[142]....
        /*0a04*/ 	.word	0x00009910
        /*0a08*/ 	.word	0x00000000
        /*0a0c*/ 	.word	0x00000078
        /*0a10*/ 	.short	0x010a
        /*0a12*/ 	.byte	0xff
	.zero		1


	//   ....[143]....
        /*0a14*/ 	.word	0x00009970
        /*0a18*/ 	.word	0x00000000
        /*0a1c*/ 	.word	0x00000080
        /*0a20*/ 	.short	0x010a
        /*0a22*/ 	.byte	0xff
	.zero		1


	//   ....[144]....
        /*0a24*/ 	.word	0x000099d0
        /*0a28*/ 	.word	0x00000000
        /*0a2c*/ 	.word	0x00000088
        /*0a30*/ 	.short	0x010a
        /*0a32*/ 	.byte	0xff
	.zero		1


	//   ....[145]....
        /*0a34*/ 	.word	0x00009a30
        /*0a38*/ 	.word	0x00000000
        /*0a3c*/ 	.word	0x00000070
        /*0a40*/ 	.short	0x010a
        /*0a42*/ 	.byte	0xff
	.zero		1


	//   ....[146]....
        /*0a44*/ 	.word	0x00009a90
        /*0a48*/ 	.word	0x00000000
        /*0a4c*/ 	.word	0x00000078
        /*0a50*/ 	.short	0x010a
        /*0a52*/ 	.byte	0xff
	.zero		1


	//   ....[147]....
        /*0a54*/ 	.word	0x00009af0
        /*0a58*/ 	.word	0x00000000
        /*0a5c*/ 	.word	0x00000080
        /*0a60*/ 	.short	0x010a
        /*0a62*/ 	.byte	0xff
	.zero		1


	//   ....[148]....
        /*0a64*/ 	.word	0x00009b40
        /*0a68*/ 	.word	0x00000003
        /*0a6c*/ 	.word	0x000000a0
        /*0a70*/ 	.short	0x010a
        /*0a72*/ 	.byte	0xff
	.zero		1


	//   ....[149]....
        /*0a74*/ 	.word	0x00009ba0
        /*0a78*/ 	.word	0x00000002
        /*0a7c*/ 	.word	0x00000050
        /*0a80*/ 	.short	0x010a
        /*0a82*/ 	.byte	0xff
	.zero		1


	//   ....[150]....
        /*0a84*/ 	.word	0x00009bf0
        /*0a88*/ 	.word	0x00000036
        /*0a8c*/ 	.word	0x000000c0
        /*0a90*/ 	.short	0x010a
        /*0a92*/ 	.byte	0xff
	.zero		1


	//   ....[151]....
        /*0a94*/ 	.word	0x00009c40
        /*0a98*/ 	.word	0x00000002
        /*0a9c*/ 	.word	0x00000050
        /*0aa0*/ 	.short	0x010a
        /*0aa2*/ 	.byte	0xff
	.zero		1


	//   ....[152]....
        /*0aa4*/ 	.word	0x00009c90
        /*0aa8*/ 	.word	0x00000002
        /*0aac*/ 	.word	0x00000050
        /*0ab0*/ 	.short	0x010a
        /*0ab2*/ 	.byte	0xff
	.zero		1


	//   ....[153]....
        /*0ab4*/ 	.word	0x00009ce0
        /*0ab8*/ 	.word	0x00000003
        /*0abc*/ 	.word	0x00000050
        /*0ac0*/ 	.short	0x010a
        /*0ac2*/ 	.byte	0xff
	.zero		1


	//----- nvinfo : EIATTR_NUM_MBARRIERS
	.align		4
.L_47:
        /*0ac4*/ 	.byte	0x03, 0x38
        /*0ac6*/ 	.short	0x0025


	//----- nvinfo : EIATTR_EXIT_INSTR_OFFSETS
	.align		4
        /*0ac8*/ 	.byte	0x04, 0x1c
        /*0aca*/ 	.short	(.L_49 - .L_48)


	//   ....[0]....
.L_48:
        /*0acc*/ 	.word	0x00002d90


	//   ....[1]....
        /*0ad0*/ 	.word	0x00003280


	//   ....[2]....
        /*0ad4*/ 	.word	0x000032e0


	//   ....[3]....
        /*0ad8*/ 	.word	0x00004650


	//   ....[4]....
        /*0adc*/ 	.word	0x00005940


	//   ....[5]....
        /*0ae0*/ 	.word	0x00005980


	//   ....[6]....
        /*0ae4*/ 	.word	0x00008ec0


	//   ....[7]....
        /*0ae8*/ 	.word	0x00008f30


	//   ....[8]....
        /*0aec*/ 	.word	0x00008f60


	//   ....[9]....
        /*0af0*/ 	.word	0x00008fd0


	//----- nvinfo : EIATTR_MAX_THREADS
	.align		4
.L_49:
        /*0af4*/ 	.byte	0x04, 0x05
        /*0af6*/ 	.short	(.L_51 - .L_50)
.L_50:
        /*0af8*/ 	.word	0x00000100
        /*0afc*/ 	.word	0x00000001
        /*0b00*/ 	.word	0x00000001


	//----- nvinfo : EIATTR_CRS_STACK_SIZE
	.align		4
.L_51:
        /*0b04*/ 	.byte	0x04, 0x1e
        /*0b06*/ 	.short	(.L_53 - .L_52)
.L_52:
        /*0b08*/ 	.word	0x00000000


	//----- nvinfo : EIATTR_CBANK_PARAM_SIZE
	.align		4
.L_53:
        /*0b0c*/ 	.byte	0x03, 0x19
        /*0b0e*/ 	.short	0x0800


	//----- nvinfo : EIATTR_PARAM_CBANK
	.align		4
        /*0b10*/ 	.byte	0x04, 0x0a
        /*0b12*/ 	.short	(.L_55 - .L_54)
	.align		4
.L_54:
        /*0b14*/ 	.word	index@(.nv.constant0._ZN7cutlass13device_kernelINS_4gemm6kernel13GemmUniversalIN4cute5tupleIJiiiiEEENS1_10collective13CollectiveMmaINS1_35MainloopSm100TmaUmmaWarpSpecializedILi5ELi2ELi4ENS5_IJNS4_1CILi4EEENSA_ILi2EEENSA_ILi1EEEEEEEENS5_IJNSA_ILi128EEESG_NSA_ILi64EEEEEENS_6half_tENS5_IJSD_llEEESJ_NS5_IJlSD_lEEENS4_8TiledMMAINS4_8MMA_AtomIJNS4_26SM100_MMA_F16BF16_2x1SM_SSISJ_SJ_fLi128ELi128ELNS4_4UMMA5MajorE1ELSQ_0ELNSP_7ScaleInE0ELSR_0EEEEEENS4_6LayoutINS5_IJSD_SD_SD_EEENS5_IJNSA_ILi0EEESW_SW_EEEEENS5_IJNS4_10UnderscoreESZ_SZ_EEEEENS4_28SM100_TMA_2SM_LOAD_MULTICASTENS4_14ComposedLayoutINS4_7SwizzleILi3ELi4ELi3EEENS4_18smem_ptr_flag_bitsILi16EEENSU_INS5_IJSH_NSA_ILi8EEEEEENS5_IJSD_SH_EEEEEEEvNS4_8identityES12_NS13_IS15_S17_NSU_INS5_IJS18_SH_EEENS5_IJSH_SD_EEEEEEEvS1D_EENS_8epilogue10collective18CollectiveEpilogueINS1J_23Sm100TmaWarpSpecializedILi4ELi2ELi16ELb1ELb0EEEJNS5_IJSH_SG_SH_EEENS5_IJNSU_ISH_SD_EENSU_INS5_IJNSA_ILi16EEESC_EEES1A_EEEEESJ_SL_SJ_SL_NS1J_6fusion15FusionCallbacksIS1N_NS1U_17LinearCombinationISJ_fSJ_fLNS_15FloatRoundStyleE2EEES1O_S1T_JEEENS4_5SM1004TMEM4LOAD26SM100_TMEM_LOAD_32dp32b16xENS4_13SM90_TMA_LOADENS13_INS14_ILi1ELi4ELi3EEES17_NSU_INS5_IJS18_S1Q_EEENS5_IJS1Q_SD_EEEEEEENS4_39AutoVectorizingCopyWithAssumedAlignmentILi128EEENS4_14SM90_TMA_STOREES29_S2B_S2B_EEEvvEEEEvNT_6ParamsE)
        /*0b18*/ 	.short	0x0380
        /*0b1a*/ 	.short	0x0800


	//----- nvinfo : EIATTR_SW_WAR
	.align		4
.L_55:
        /*0b1c*/ 	.byte	0x04, 0x36
        /*0b1e*/ 	.short	(.L_57 - .L_56)
.L_56:
        /*0b20*/ 	.word	0x00000008
.L_57:


//--------------------- .nv.callgraph             --------------------------
	.section	.nv.callgraph,"",@"SHT_CUDA_CALLGRAPH"
	.align	4
	.sectionentsize	8
	.align		4
        /*0000*/ 	.word	0x00000000
	.align		4
        /*0004*/ 	.word	0xffffffff
	.align		4
        /*0008*/ 	.word	index@(_ZN7cutlass13device_kernelINS_4gemm6kernel13GemmUniversalIN4cute5tupleIJiiiiEEENS1_10collective13CollectiveMmaINS1_35MainloopSm100TmaUmmaWarpSpecializedILi5ELi2ELi4ENS5_IJNS4_1CILi4EEENSA_ILi2EEENSA_ILi1EEEEEEEENS5_IJNSA_ILi128EEESG_NSA_ILi64EEEEEENS_6half_tENS5_IJSD_llEEESJ_NS5_IJlSD_lEEENS4_8TiledMMAINS4_8MMA_AtomIJNS4_26SM100_MMA_F16BF16_2x1SM_SSISJ_SJ_fLi128ELi128ELNS4_4UMMA5MajorE1ELSQ_0ELNSP_7ScaleInE0ELSR_0EEEEEENS4_6LayoutINS5_IJSD_SD_SD_EEENS5_IJNSA_ILi0EEESW_SW_EEEEENS5_IJNS4_10UnderscoreESZ_SZ_EEEEENS4_28SM100_TMA_2SM_LOAD_MULTICASTENS4_14ComposedLayoutINS4_7SwizzleILi3ELi4ELi3EEENS4_18smem_ptr_flag_bitsILi16EEENSU_INS5_IJSH_NSA_ILi8EEEEEENS5_IJSD_SH_EEEEEEEvNS4_8identityES12_NS13_IS15_S17_NSU_INS5_IJS18_SH_EEENS5_IJSH_SD_EEEEEEEvS1D_EENS_8epilogue10collective18CollectiveEpilogueINS1J_23Sm100TmaWarpSpecializedILi4ELi2ELi16ELb1ELb0EEEJNS5_IJSH_SG_SH_EEENS5_IJNSU_ISH_SD_EENSU_INS5_IJNSA_ILi16EEESC_EEES1A_EEEEESJ_SL_SJ_SL_NS1J_6fusion15FusionCallbacksIS1N_NS1U_17LinearCombinationISJ_fSJ_fLNS_15FloatRoundStyleE2EEES1O_S1T_JEEENS4_5SM1004TMEM4LOAD26SM100_TMEM_LOAD_32dp32b16xENS4_13SM90_TMA_LOADENS13_INS14_ILi1ELi4ELi3EEES17_NSU_INS5_IJS18_S1Q_EEENS5_IJS1Q_SD_EEEEEEENS4_39AutoVectorizingCopyWithAssumedAlignmentILi128EEENS4_14SM90_TMA_STOREES29_S2B_S2B_EEEvvEEEEvNT_6ParamsE)
	.align		4
        /*000c*/ 	.word	index@(__assertfail)
	.align		4
        /*0010*/ 	.word	0x00000000
	.align		4
        /*0014*/ 	.word	0xfffffffe
	.align		4
        /*0018*/ 	.word	0x00000000
	.align		4
        /*001c*/ 	.word	0xfffffffd
	.align		4
        /*0020*/ 	.word	0x00000000
	.align		4
        /*0024*/ 	.word	0xfffffffc


//--------------------- .nv.constant4             --------------------------
	.section	.nv.constant4,"a",@progbits
	.align	8
	.align		8
.nv.constant4:
        /*0000*/ 	.dword	__assertfail
	.align		8
        /*0008*/ 	.dword	__unnamed_1
	.align		8
        /*0010*/ 	.dword	__unnamed_2
	.align		8
        /*0018*/ 	.dword	_ZN40_INTERNAL_8254f8b2_4_k_cu_785e4d53_359564cuda3std3__45__cpo5beginE
	.align		8
        /*0020*/ 	.dword	_ZN40_INTERNAL_8254f8b2_4_k_cu_785e4d53_359564cuda3std3__45__cpo3endE
	.align		8
        /*0028*/ 	.dword	_ZN40_INTERNAL_8254f8b2_4_k_cu_785e4d53_359564cuda3std3__45__cpo6cbeginE
	.align		8
        /*0030*/ 	.dword	_ZN40_INTERNAL_8254f8b2_4_k_cu_785e4d53_359564cuda3std3__45__cpo4cendE
	.align		8
        /*0038*/ 	.dword	_ZN40_INTERNAL_8254f8b2_4_k_cu_785e4d53_359564cuda3std3__442_GLOBAL__N__8254f8b2_4_k_cu_785e4d53_359566ignoreE
	.align		8
        /*0040*/ 	.dword	_ZN40_INTERNAL_8254f8b2_4_k_cu_785e4d53_359564cuda3std3__419piecewise_constructE
	.align		8
        /*0048*/ 	.dword	_ZN40_INTERNAL_8254f8b2_4_k_cu_785e4d53_359564cuda3std3__48in_placeE
	.align		8
        /*0050*/ 	.dword	_ZN40_INTERNAL_8254f8b2_4_k_cu_785e4d53_359564cuda3std6ranges3__45__cpo4swapE
	.align		8
        /*0058*/ 	.dword	_ZN40_INTERNAL_8254f8b2_4_k_cu_785e4d53_359564cuda3std6ranges3__45__cpo9iter_moveE
	.align		8
        /*0060*/ 	.dword	_ZN40_INTERNAL_8254f8b2_4_k_cu_785e4d53_359564cute7productE
	.align		8
        /*0068*/ 	.dword	_ZN40_INTERNAL_8254f8b2_4_k_cu_785e4d53_359564cute1_E
	.align		8
        /*0070*/ 	.dword	$str$25
	.align		8
        /*0078*/ 	.dword	$str$26
	.align		8
        /*0080*/ 	.dword	$str$27
	.align		8
        /*0088*/ 	.dword	$str$28


//--------------------- .text._ZN7cutlass13device_kernelINS_4gemm6kernel13GemmUniversalIN4cute5tupleIJiiiiEEENS1_10collective13CollectiveMmaINS1_35MainloopSm100TmaUmmaWarpSpecializedILi5ELi2ELi4ENS5_IJNS4_1CILi4EEENSA_ILi2EEENSA_ILi1EEEEEEEENS5_IJNSA_ILi128EEESG_NSA_ILi64EEEEEENS_6half_tENS5_IJSD_llEEESJ_NS5_IJlSD_lEEENS4_8TiledMMAINS4_8MMA_AtomIJNS4_26SM100_MMA_F16BF16_2x1SM_SSISJ_SJ_fLi128ELi128ELNS4_4UMMA5MajorE1ELSQ_0ELNSP_7ScaleInE0ELSR_0EEEEEENS4_6LayoutINS5_IJSD_SD_SD_EEENS5_IJNSA_ILi0EEESW_SW_EEEEENS5_IJNS4_10UnderscoreESZ_SZ_EEEEENS4_28SM100_TMA_2SM_LOAD_MULTICASTENS4_14ComposedLayoutINS4_7SwizzleILi3ELi4ELi3EEENS4_18smem_ptr_flag_bitsILi16EEENSU_INS5_IJSH_NSA_ILi8EEEEEENS5_IJSD_SH_EEEEEEEvNS4_8identityES12_NS13_IS15_S17_NSU_INS5_IJS18_SH_EEENS5_IJSH_SD_EEEEEEEvS1D_EENS_8epilogue10collective18CollectiveEpilogueINS1J_23Sm100TmaWarpSpecializedILi4ELi2ELi16ELb1ELb0EEEJNS5_IJSH_SG_SH_EEENS5_IJNSU_ISH_SD_EENSU_INS5_IJNSA_ILi16EEESC_EEES1A_EEEEESJ_SL_SJ_SL_NS1J_6fusion15FusionCallbacksIS1N_NS1U_17LinearCombinationISJ_fSJ_fLNS_15FloatRoundStyleE2EEES1O_S1T_JEEENS4_5SM1004TMEM4LOAD26SM100_TMEM_LOAD_32dp32b16xENS4_13SM90_TMA_LOADENS13_INS14_ILi1ELi4ELi3EEES17_NSU_INS5_IJS18_S1Q_EEENS5_IJS1Q_SD_EEEEEEENS4_39AutoVectorizingCopyWithAssumedAlignmentILi128EEENS4_14SM90_TMA_STOREES29_S2B_S2B_EEEvvEEEEvNT_6ParamsE --------------------------
	.section	.text._ZN7cutlass13device_kernelINS_4gemm6kernel13GemmUniversalIN4cute5tupleIJiiiiEEENS1_10collective13CollectiveMmaINS1_35MainloopSm100TmaUmmaWarpSpecializedILi5ELi2ELi4ENS5_IJNS4_1CILi4EEENSA_ILi2EEENSA_ILi1EEEEEEEENS5_IJNSA_ILi128EEESG_NSA_ILi64EEEEEENS_6half_tENS5_IJSD_llEEESJ_NS5_IJlSD_lEEENS4_8TiledMMAINS4_8MMA_AtomIJNS4_26SM100_MMA_F16BF16_2x1SM_SSISJ_SJ_fLi128ELi128ELNS4_4UMMA5MajorE1ELSQ_0ELNSP_7ScaleInE0ELSR_0EEEEEENS4_6LayoutINS5_IJSD_SD_SD_EEENS5_IJNSA_ILi0EEESW_SW_EEEEENS5_IJNS4_10UnderscoreESZ_SZ_EEEEENS4_28SM100_TMA_2SM_LOAD_MULTICASTENS4_14ComposedLayoutINS4_7SwizzleILi3ELi4ELi3EEENS4_18smem_ptr_flag_bitsILi16EEENSU_INS5_IJSH_NSA_ILi8EEEEEENS5_IJSD_SH_EEEEEEEvNS4_8identityES12_NS13_IS15_S17_NSU_INS5_IJS18_SH_EEENS5_IJSH_SD_EEEEEEEvS1D_EENS_8epilogue10collective18CollectiveEpilogueINS1J_23Sm100TmaWarpSpecializedILi4ELi2ELi16ELb1ELb0EEEJNS5_IJSH_SG_SH_EEENS5_IJNSU_ISH_SD_EENSU_INS5_IJNSA_ILi16EEESC_EEES1A_EEEEESJ_SL_SJ_SL_NS1J_6fusion15FusionCallbacksIS1N_NS1U_17LinearCombinationISJ_fSJ_fLNS_15FloatRoundStyleE2EEES1O_S1T_JEEENS4_5SM1004TMEM4LOAD26SM100_TMEM_LOAD_32dp32b16xENS4_13SM90_TMA_LOADENS13_INS14_ILi1ELi4ELi3EEES17_NSU_INS5_IJS18_S1Q_EEENS5_IJS1Q_SD_EEEEEEENS4_39AutoVectorizingCopyWithAssumedAlignmentILi128EEENS4_14SM90_TMA_STOREES29_S2B_S2B_EEEvvEEEEvNT_6ParamsE,"ax",@progbits
	.align	128
.text._ZN7cutlass13device_kernelINS_4gemm6kernel13GemmUniversalIN4cute5tupleIJiiiiEEENS1_10collective13CollectiveMmaINS1_35MainloopSm100TmaUmmaWarpSpecializedILi5ELi2ELi4ENS5_IJNS4_1CILi4EEENSA_ILi2EEENSA_ILi1EEEEEEEENS5_IJNSA_ILi128EEESG_NSA_ILi64EEEEEENS_6half_tENS5_IJSD_llEEESJ_NS5_IJlSD_lEEENS4_8TiledMMAINS4_8MMA_AtomIJNS4_26SM100_MMA_F16BF16_2x1SM_SSISJ_SJ_fLi128ELi128ELNS4_4UMMA5MajorE1ELSQ_0ELNSP_7ScaleInE0ELSR_0EEEEEENS4_6LayoutINS5_IJSD_SD_SD_EEENS5_IJNSA_ILi0EEESW_SW_EEEEENS5_IJNS4_10UnderscoreESZ_SZ_EEEEENS4_28SM100_TMA_2SM_LOAD_MULTICASTENS4_14ComposedLayoutINS4_7SwizzleILi3ELi4ELi3EEENS4_18smem_ptr_flag_bitsILi16EEENSU_INS5_IJSH_NSA_ILi8EEEEEENS5_IJSD_SH_EEEEEEEvNS4_8identityES12_NS13_IS15_S17_NSU_INS5_IJS18_SH_EEENS5_IJSH_SD_EEEEEEEvS1D_EENS_8epilogue10collective18CollectiveEpilogueINS1J_23Sm100TmaWarpSpecializedILi4ELi2ELi16ELb1ELb0EEEJNS5_IJSH_SG_SH_EEENS5_IJNSU_ISH_SD_EENSU_INS5_IJNSA_ILi16EEESC_EEES1A_EEEEESJ_SL_SJ_SL_NS1J_6fusion15FusionCallbacksIS1N_NS1U_17LinearCombinationISJ_fSJ_fLNS_15FloatRoundStyleE2EEES1O_S1T_JEEENS4_5SM1004TMEM4LOAD26SM100_TMEM_LOAD_32dp32b16xENS4_13SM90_TMA_LOADENS13_INS14_ILi1ELi4ELi3EEES17_NSU_INS5_IJS18_S1Q_EEENS5_IJS1Q_SD_EEEEEEENS4_39AutoVectorizingCopyWithAssumedAlignmentILi128EEENS4_14SM90_TMA_STOREES29_S2B_S2B_EEEvvEEEEvNT_6ParamsE:
        .type           _ZN7cutlass13device_kernelINS_4gemm6kernel13GemmUniversalIN4cute5tupleIJiiiiEEENS1_10collective13CollectiveMmaINS1_35MainloopSm100TmaUmmaWarpSpecializedILi5ELi2ELi4ENS5_IJNS4_1CILi4EEENSA_ILi2EEENSA_ILi1EEEEEEEENS5_IJNSA_ILi128EEESG_NSA_ILi64EEEEEENS_6half_tENS5_IJSD_llEEESJ_NS5_IJlSD_lEEENS4_8TiledMMAINS4_8MMA_AtomIJNS4_26SM100_MMA_F16BF16_2x1SM_SSISJ_SJ_fLi128ELi128ELNS4_4UMMA5MajorE1ELSQ_0ELNSP_7ScaleInE0ELSR_0EEEEEENS4_6LayoutINS5_IJSD_SD_SD_EEENS5_IJNSA_ILi0EEESW_SW_EEEEENS5_IJNS4_10UnderscoreESZ_SZ_EEEEENS4_28SM100_TMA_2SM_LOAD_MULTICASTENS4_14ComposedLayoutINS4_7SwizzleILi3ELi4ELi3EEENS4_18smem_ptr_flag_bitsILi16EEENSU_INS5_IJSH_NSA_ILi8EEEEEENS5_IJSD_SH_EEEEEEEvNS4_8identityES12_NS13_IS15_S17_NSU_INS5_IJS18_SH_EEENS5_IJSH_SD_EEEEEEEvS1D_EENS_8epilogue10collective18CollectiveEpilogueINS1J_23Sm100TmaWarpSpecializedILi4ELi2ELi16ELb1ELb0EEEJNS5_IJSH_SG_SH_EEENS5_IJNSU_ISH_SD_EENSU_INS5_IJNSA_ILi16EEESC_EEES1A_EEEEESJ_SL_SJ_SL_NS1J_6fusion15FusionCallbacksIS1N_NS1U_17LinearCombinationISJ_fSJ_fLNS_15FloatRoundStyleE2EEES1O_S1T_JEEENS4_5SM1004TMEM4LOAD26SM100_TMEM_LOAD_32dp32b16xENS4_13SM90_TMA_LOADENS13_INS14_ILi1ELi4ELi3EEES17_NSU_INS5_IJS18_S1Q_EEENS5_IJS1Q_SD_EEEEEEENS4_39AutoVectorizingCopyWithAssumedAlignmentILi128EEENS4_14SM90_TMA_STOREES29_S2B_S2B_EEEvvEEEEvNT_6ParamsE,@function
        .size           _ZN7cutlass13device_kernelINS_4gemm6kernel13GemmUniversalIN4cute5tupleIJiiiiEEENS1_10collective13CollectiveMmaINS1_35MainloopSm100TmaUmmaWarpSpecializedILi5ELi2ELi4ENS5_IJNS4_1CILi4EEENSA_ILi2EEENSA_ILi1EEEEEEEENS5_IJNSA_ILi128EEESG_NSA_ILi64EEEEEENS_6half_tENS5_IJSD_llEEESJ_NS5_IJlSD_lEEENS4_8TiledMMAINS4_8MMA_AtomIJNS4_26SM100_MMA_F16BF16_2x1SM_SSISJ_SJ_fLi128ELi128ELNS4_4UMMA5MajorE1ELSQ_0ELNSP_7ScaleInE0ELSR_0EEEEEENS4_6LayoutINS5_IJSD_SD_SD_EEENS5_IJNSA_ILi0EEESW_SW_EEEEENS5_IJNS4_10UnderscoreESZ_SZ_EEEEENS4_28SM100_TMA_2SM_LOAD_MULTICASTENS4_14ComposedLayoutINS4_7SwizzleILi3ELi4ELi3EEENS4_18smem_ptr_flag_bitsILi16EEENSU_INS5_IJSH_NSA_ILi8EEEEEENS5_IJSD_SH_EEEEEEEvNS4_8identityES12_NS13_IS15_S17_NSU_INS5_IJS18_SH_EEENS5_IJSH_SD_EEEEEEEvS1D_EENS_8epilogue10collective18CollectiveEpilogueINS1J_23Sm100TmaWarpSpecializedILi4ELi2ELi16ELb1ELb0EEEJNS5_IJSH_SG_SH_EEENS5_IJNSU_ISH_SD_EENSU_INS5_IJNSA_ILi16EEESC_EEES1A_EEEEESJ_SL_SJ_SL_NS1J_6fusion15FusionCallbacksIS1N_NS1U_17LinearCombinationISJ_fSJ_fLNS_15FloatRoundStyleE2EEES1O_S1T_JEEENS4_5SM1004TMEM4LOAD26SM100_TMEM_LOAD_32dp32b16xENS4_13SM90_TMA_LOADENS13_INS14_ILi1ELi4ELi3EEES17_NSU_INS5_IJS18_S1Q_EEENS5_IJS1Q_SD_EEEEEEENS4_39AutoVectorizingCopyWithAssumedAlignmentILi128EEENS4_14SM90_TMA_STOREES29_S2B_S2B_EEEvvEEEEvNT_6ParamsE,(.L_x_200 - _ZN7cutlass13device_kernelINS_4gemm6kernel13GemmUniversalIN4cute5tupleIJiiiiEEENS1_10collective13CollectiveMmaINS1_35MainloopSm100TmaUmmaWarpSpecializedILi5ELi2ELi4ENS5_IJNS4_1CILi4EEENSA_ILi2EEENSA_ILi1EEEEEEEENS5_IJNSA_ILi128EEESG_NSA_ILi64EEEEEENS_6half_tENS5_IJSD_llEEESJ_NS5_IJlSD_lEEENS4_8TiledMMAINS4_8MMA_AtomIJNS4_26SM100_MMA_F16BF16_2x1SM_SSISJ_SJ_fLi128ELi128ELNS4_4UMMA5MajorE1ELSQ_0ELNSP_7ScaleInE0ELSR_0EEEEEENS4_6LayoutINS5_IJSD_SD_SD_EEENS5_IJNSA_ILi0EEESW_SW_EEEEENS5_IJNS4_10UnderscoreESZ_SZ_EEEEENS4_28SM100_TMA_2SM_LOAD_MULTICASTENS4_14ComposedLayoutINS4_7SwizzleILi3ELi4ELi3EEENS4_18smem_ptr_flag_bitsILi16EEENSU_INS5_IJSH_NSA_ILi8EEEEEENS5_IJSD_SH_EEEEEEEvNS4_8identityES12_NS13_IS15_S17_NSU_INS5_IJS18_SH_EEENS5_IJSH_SD_EEEEEEEvS1D_EENS_8epilogue10collective18CollectiveEpilogueINS1J_23Sm100TmaWarpSpecializedILi4ELi2ELi16ELb1ELb0EEEJNS5_IJSH_SG_SH_EEENS5_IJNSU_ISH_SD_EENSU_INS5_IJNSA_ILi16EEESC_EEES1A_EEEEESJ_SL_SJ_SL_NS1J_6fusion15FusionCallbacksIS1N_NS1U_17LinearCombinationISJ_fSJ_fLNS_15FloatRoundStyleE2EEES1O_S1T_JEEENS4_5SM1004TMEM4LOAD26SM100_TMEM_LOAD_32dp32b16xENS4_13SM90_TMA_LOADENS13_INS14_ILi1ELi4ELi3EEES17_NSU_INS5_IJS18_S1Q_EEENS5_IJS1Q_SD_EEEEEEENS4_39AutoVectorizingCopyWithAssumedAlignmentILi128EEENS4_14SM90_TMA_STOREES29_S2B_S2B_EEEvvEEEEvNT_6ParamsE)
        .other          _ZN7cutlass13device_kernelINS_4gemm6kernel13GemmUniversalIN4cute5tupleIJiiiiEEENS1_10collective13CollectiveMmaINS1_35MainloopSm100TmaUmmaWarpSpecializedILi5ELi2ELi4ENS5_IJNS4_1CILi4EEENSA_ILi2EEENSA_ILi1EEEEEEEENS5_IJNSA_ILi128EEESG_NSA_ILi64EEEEEENS_6half_tENS5_IJSD_llEEESJ_NS5_IJlSD_lEEENS4_8TiledMMAINS4_8MMA_AtomIJNS4_26SM100_MMA_F16BF16_2x1SM_SSISJ_SJ_fLi128ELi128ELNS4_4UMMA5MajorE1ELSQ_0ELNSP_7ScaleInE0ELSR_0EEEEEENS4_6LayoutINS5_IJSD_SD_SD_EEENS5_IJNSA_ILi0EEESW_SW_EEEEENS5_IJNS4_10UnderscoreESZ_SZ_EEEEENS4_28SM100_TMA_2SM_LOAD_MULTICASTENS4_14ComposedLayoutINS4_7SwizzleILi3ELi4ELi3EEENS4_18smem_ptr_flag_bitsILi16EEENSU_INS5_IJSH_NSA_ILi8EEEEEENS5_IJSD_SH_EEEEEEEvNS4_8identityES12_NS13_IS15_S17_NSU_INS5_IJS18_SH_EEENS5_IJSH_SD_EEEEEEEvS1D_EENS_8epilogue10collective18CollectiveEpilogueINS1J_23Sm100TmaWarpSpecializedILi4ELi2ELi16ELb1ELb0EEEJNS5_IJSH_SG_SH_EEENS5_IJNSU_ISH_SD_EENSU_INS5_IJNSA_ILi16EEESC_EEES1A_EEEEESJ_SL_SJ_SL_NS1J_6fusion15FusionCallbacksIS1N_NS1U_17LinearCombinationISJ_fSJ_fLNS_15FloatRoundStyleE2EEES1O_S1T_JEEENS4_5SM1004TMEM4LOAD26SM100_TMEM_LOAD_32dp32b16xENS4_13SM90_TMA_LOADENS13_INS14_ILi1ELi4ELi3EEES17_NSU_INS5_IJS18_S1Q_EEENS5_IJS1Q_SD_EEEEEEENS4_39AutoVectorizingCopyWithAssumedAlignmentILi128EEENS4_14SM90_TMA_STOREES29_S2B_S2B_EEEvvEEEEvNT_6ParamsE,@"STO_CUDA_ENTRY STV_DEFAULT"
_ZN7cutlass13device_kernelINS_4gemm6kernel13GemmUniversalIN4cute5tupleIJiiiiEEENS1_10collective13CollectiveMmaINS1_35MainloopSm100TmaUmmaWarpSpecializedILi5ELi2ELi4ENS5_IJNS4_1CILi4EEENSA_ILi2EEENSA_ILi1EEEEEEEENS5_IJNSA_ILi128EEESG_NSA_ILi64EEEEEENS_6half_tENS5_IJSD_llEEESJ_NS5_IJlSD_lEEENS4_8TiledMMAINS4_8MMA_AtomIJNS4_26SM100_MMA_F16BF16_2x1SM_SSISJ_SJ_fLi128ELi128ELNS4_4UMMA5MajorE1ELSQ_0ELNSP_7ScaleInE0ELSR_0EEEEEENS4_6LayoutINS5_IJSD_SD_SD_EEENS5_IJNSA_ILi0EEESW_SW_EEEEENS5_IJNS4_10UnderscoreESZ_SZ_EEEEENS4_28SM100_TMA_2SM_LOAD_MULTICASTENS4_14ComposedLayoutINS4_7SwizzleILi3ELi4ELi3EEENS4_18smem_ptr_flag_bitsILi16EEENSU_INS5_IJSH_NSA_ILi8EEEEEENS5_IJSD_SH_EEEEEEEvNS4_8identityES12_NS13_IS15_S17_NSU_INS5_IJS18_SH_EEENS5_IJSH_SD_EEEEEEEvS1D_EENS_8epilogue10collective18CollectiveEpilogueINS1J_23Sm100TmaWarpSpecializedILi4ELi2ELi16ELb1ELb0EEEJNS5_IJSH_SG_SH_EEENS5_IJNSU_ISH_SD_EENSU_INS5_IJNSA_ILi16EEESC_EEES1A_EEEEESJ_SL_SJ_SL_NS1J_6fusion15FusionCallbacksIS1N_NS1U_17LinearCombinationISJ_fSJ_fLNS_15FloatRoundStyleE2EEES1O_S1T_JEEENS4_5SM1004TMEM4LOAD26SM100_TMEM_LOAD_32dp32b16xENS4_13SM90_TMA_LOADENS13_INS14_ILi1ELi4ELi3EEES17_NSU_INS5_IJS18_S1Q_EEENS5_IJS1Q_SD_EEEEEEENS4_39AutoVectorizingCopyWithAssumedAlignmentILi128EEENS4_14SM90_TMA_STOREES29_S2B_S2B_EEEvvEEEEvNT_6ParamsE:
[----:B------:R-:W1:Y:S01]  /*0000*/  LDC R1, c[0x0][0x37c] ;  /* 0x0000df00ff017b82 */ /* 0x000e620000000800 */
[----:B------:R-:W2:Y:S01]  /*0010*/  S2R R61, SR_TID.X ;  /* 0x00000000003d7919 */ /* 0x000ea20000002100 */
[----:B------:R-:W3:Y:S06]  /*0020*/  LDCU.64 UR8, c[0x0][0x890] ;  /* 0x00011200ff0877ac */ /* 0x000eec0008000a00 */
[----:B------:R-:W4:Y:S01]  /*0030*/  S2UR UR47, SR_CgaCtaId ;  /* 0x00000000002f79c3 */ /* 0x000f220000008800 */
[----:B------:R-:W-:Y:S02]  /*0040*/  PRMT R50, RZ, 0x7610, R50 ;  /* 0x00007610ff327816 */ /* 0x000fe40000000032 */
[----:B------:R-:W-:-:S02]  /*0050*/  ELECT P0, URZ, PT ;  /* 0x0000000000ff782f */ /* 0x000fc40003800000 */
[----:B---3--:R-:W-:-:S04]  /*0060*/  ISETP.NE.U32.AND P1, PT, RZ, UR8, PT ;  /* 0x00000008ff007c0c */ /* 0x008fc8000bf25070 */
[----:B------:R-:W-:Y:S01]  /*0070*/  ISETP.NE.AND.EX P2, PT, RZ, UR9, PT, P1 ;  /* 0x00000009ff007c0c */ /* 0x000fe2000bf45310 */
[----:B----4-:R-:W-:Y:S02]  /*0080*/  ULOP3.LUT UR46, UR47, 0x1, URZ, 0xc0, !UPT ;  /* 0x000000012f2e7892 */ /* 0x010fe4000f8ec0ff */
[----:B------:R-:W-:Y:S01]  /*0090*/  ULOP3.LUT UR48, UR47, 0x1, URZ, 0x3c, !UPT ;  /* 0x000000012f307892 */ /* 0x000fe2000f8e3cff */
[----:B--2---:R-:W-:-:S05]  /*00a0*/  SHF.R.U32.HI R51, RZ, 0x5, R61 ;  /* 0x00000005ff337819 */ /* 0x004fca000001163d */
[----:B------:R-:W2:Y:S02]  /*00b0*/  SHFL.IDX PT, R0, R51, RZ, 0x1f ;  /* 0x00001fff33007589 */ /* 0x000ea400000e0000 */
[----:B--2---:R-:W-:Y:S02]  /*00c0*/  R2UR UR25, R0 ;  /* 0x00000000001972ca */ /* 0x004fe400000e0000 */
[----:B-1----:R-:W-:Y:S05]  /*00d0*/  @P2 BRA `(.L_x_0) ;  /* 0x0000000000302947 */ /* 0x002fea0003800000 */
[----:B------:R-:W1:Y:S02]  /*00e0*/  LDCU.64 UR4, c[0x0][0x888] ;  /* 0x00011100ff0477ac */ /* 0x000e640008000a00 */
[----:B-1----:R-:W-:-:S04]  /*00f0*/  UISETP.NE.U32.AND UP0, UPT, UR4, URZ, UPT ;  /* 0x000000ff0400728c */ /* 0x002fc8000bf05070 */
[----:B------:R-:W-:-:S09]  /*0100*/  UISETP.NE.AND.EX UP0, UPT, UR5, URZ, UPT, UP0 ;  /* 0x000000ff0500728c */ /* 0x000fd2000bf05300 */
[----:B------:R-:W-:Y:S05]  /*0110*/  BRA.U !UP0, `(.L_x_1) ;  /* 0x0000000108147547 */ /* 0x000fea000b800000 */
[----:B------:R-:W1:Y:S01]  /*0120*/  LDC.64 R2, c[0x0][0x888] ;  /* 0x00022200ff027b82 */ /* 0x000e620000000a00 */
[----:B------:R-:W1:Y:S02]  /*0130*/  LDCU.64 UR4, c[0x0][0x358] ;  /* 0x00006b00ff0477ac */ /* 0x000e640008000a00 */
[----:B-1----:R1:W5:Y:S01]  /*0140*/  LDG.E R27, desc[UR4][R2.64] ;  /* 0x00000004021b7981 */ /* 0x002362000c1e1900 */
[----:B------:R-:W-:Y:S01]  /*0150*/  HFMA2 R50, -RZ, RZ, 0, 5.9604644775390625e-08 ;  /* 0x00000001ff327431 */ /* 0x000fe200000001ff */
[----:B------:R-:W-:Y:S05]  /*0160*/  BRA `(.L_x_0) ;  /* 0x00000000000c7947 */ /* 0x000fea0003800000 */
.L_x_1:
[----:B------:R-:W1:Y:S01]  /*0170*/  LDCU UR4, c[0x0][0x880] ;  /* 0x00011000ff0477ac */ /* 0x000e620008000800 */
[----:B------:R-:W-:Y:S01]  /*0180*/  HFMA2 R50, -RZ, RZ, 0, 5.9604644775390625e-08 ;  /* 0x00000001ff327431 */ /* 0x000fe200000001ff */
[----:B-1----:R-:W-:-:S07]  /*0190*/  MOV R27, UR4 ;  /* 0x00000004001b7c02 */ /* 0x002fce0008000f00 */
.L_x_0:
[----:B------:R-:W2:Y:S02]  /*01a0*/  LDCU.64 UR4, c[0x0][0x8b0] ;  /* 0x00011600ff0477ac */ /* 0x000ea40008000a00 */
[----:B--2---:R-:W-:-:S04]  /*01b0*/  UISETP.NE.U32.AND UP0, UPT, UR4, URZ, UPT ;  /* 0x000000ff0400728c */ /* 0x004fc8000bf05070 */
[----:B------:R-:W-:-:S09]  /*01c0*/  UISETP.NE.AND.EX UP0, UPT, UR5, URZ, UPT, UP0 ;  /* 0x000000ff0500728c */ /* 0x000fd2000bf05300 */
[----:B------:R-:W-:Y:S05]  /*01d0*/  BRA.U UP0, `(.L_x_2) ;  /* 0x0000000100287547 */ /* 0x000fea000b800000 */
[----:B------:R-:W2:Y:S02]  /*01e0*/  LDCU.64 UR4, c[0x0][0x8a8] ;  /* 0x00011500ff0477ac */ /* 0x000ea40008000a00 */
[----:B--2---:R-:W-:-:S04]  /*01f0*/  UISETP.NE.U32.AND UP0, UPT, UR4, URZ, UPT ;  /* 0x000000ff0400728c */ /* 0x004fc8000bf05070 */
[----:B------:R-:W-:-:S09]  /*0200*/  UISETP.NE.AND.EX UP0, UPT, UR5, URZ, UPT, UP0 ;  /* 0x000000ff0500728c */ /* 0x000fd2000bf05300 */
[----:B------:R-:W-:Y:S05]  /*0210*/  BRA.U !UP0, `(.L_x_3) ;  /* 0x0000000108107547 */ /* 0x000fea000b800000 */
[----:B------:R-:W2:Y:S01]  /*0220*/  LDC.64 R24, c[0x0][0x8a8] ;  /* 0x00022a00ff187b82 */ /* 0x000ea20000000a00 */
[----:B------:R-:W2:Y:S02]  /*0230*/  LDCU.64 UR4, c[0x0][0x358] ;  /* 0x00006b00ff0477ac */ /* 0x000ea40008000a00 */
[----:B--2---:R2:W5:Y:S01]  /*0240*/  LDG.E R24, desc[UR4][R24.64] ;  /* 0x0000000418187981 */ /* 0x004562000c1e1900 */
[----:B------:R-:W-:Y:S05]  /*0250*/  BRA `(.L_x_2) ;  /* 0x0000000000087947 */ /* 0x000fea0003800000 */
.L_x_3:
[----:B------:R-:W2:Y:S02]  /*0260*/  LDCU UR4, c[0x0][0x8a0] ;  /* 0x00011400ff0477ac */ /* 0x000ea40008000800 */
[----:B--2---:R-:W-:Y:S02]  /*0270*/  MOV R24, UR4 ;  /* 0x0000000400187c02 */ /* 0x004fe40008000f00 */
.L_x_2:
[----:B------:R-:W-:Y:S01]  /*0280*/  IMAD.U32 R0, RZ, RZ, UR25 ;  /* 0x00000019ff007e24 */ /* 0x000fe2000f8e00ff */
[----:B------:R-:W-:Y:S04]  /*0290*/  BSSY.RECONVERGENT B0, `(.L_x_4) ;  /* 0x000000c000007945 */ /* 0x000fe80003800200 */
[C---:B------:R-:W-:Y:S02]  /*02a0*/  ISETP.NE.OR P3, PT, R0.reuse, 0x1, !P0 ;  /* 0x000000010000780c */ /* 0x040fe40004765670 */
[----:B------:R-:W-:-:S11]  /*02b0*/  ISETP.NE.OR P2, PT, R0, 0x3, !P0 ;  /* 0x000000030000780c */ /* 0x000fd60004745670 */
[----:B------:R-:W-:Y:S05]  /*02c0*/  @P3 BRA `(.L_x_5) ;  /* 0x0000000000203947 */ /* 0x000fea0003800000 */
[----:B------:R-:W3:Y:S02]  /*02d0*/  LDCU.64 UR4, c[0x0][0x348] ;  /* 0x00006900ff0477ac */ /* 0x000ee40008000a00 */
[----:B---3--:R-:W-:Y:S02]  /*02e0*/  UIADD3 UR6, UP1, UPT, UR4, 0x80, URZ ;  /* 0x0000008004067890 */ /* 0x008fe4000ff3e0ff */
[----:B------:R-:W-:Y:S02]  /*02f0*/  UIADD3 UR4, UP0, UPT, UR4, 0x180, URZ ;  /* 0x0000018004047890 */ /* 0x000fe4000ff1e0ff */
[----:B------:R-:W-:Y:S02]  /*0300*/  UIADD3.X UR7, UPT, UPT, URZ, UR5, URZ, UP1, !UPT ;  /* 0x00000005ff077290 */ /* 0x000fe40008ffe4ff */
[----:B------:R-:W-:-:S07]  /*0310*/  UIADD3.X UR5, UPT, UPT, URZ, UR5, URZ, UP0, !UPT ;  /* 0x00000005ff057290 */ /* 0x000fce00087fe4ff */
[----:B------:R3:W-:Y:S02]  /*0320*/  UTMACCTL.PF [UR6] ;  /* 0x00000000060079b9 */ /* 0x0007e40008040000 */
[----:B------:R3:W-:Y:S02]  /*0330*/  UTMACCTL.PF [UR4] ;  /* 0x00000000040079b9 */ /* 0x0007e40008040000 */
[----:B---3--:R-:W-:Y:S01]  /*0340*/  NOP ;  /* 0x0000000000007918 */ /* 0x008fe20000000000 */
.L_x_5:
[----:B------:R-:W-:Y:S05]  /*0350*/  BSYNC.RECONVERGENT B0 ;  /* 0x0000000000007941 */ /* 0x000fea0003800200 */
.L_x_4:
[----:B------:R-:W-:Y:S04]  /*0360*/  BSSY.RECONVERGENT B0, `(.L_x_6) ;  /* 0x000000a000007945 */ /* 0x000fe80003800200 */
        /* <DEDUP_REMOVED lines=9> */
.L_x_7:
[----:B------:R-:W-:Y:S05]  /*0400*/  BSYNC.RECONVERGENT B0 ;  /* 0x0000000000007941 */ /* 0x000fea0003800200 */
.L_x_6:
[----:B------:R-:W3:Y:S01]  /*0410*/  LDCU.64 UR4, c[0x0][0x888] ;  /* 0x00011100ff0477ac */ /* 0x000ee20008000a00 */
[----:B------:R-:W-:Y:S01]  /*0420*/  ISETP.NE.AND.EX P1, PT, RZ, UR9, PT, P1 ;  /* 0x00000009ff007c0c */ /* 0x000fe2000bf25310 */
[----:B------:R-:W-:Y:S01]  /*0430*/  UPLOP3.LUT UP5, UPT, UPT, UPT, UPT, 0x80, 0x8 ;  /* 0x000000000008789c */ /* 0x000fe20003faf070 */
[----:B---3--:R-:W-:-:S04]  /*0440*/  ISETP.NE.U32.AND P2, PT, RZ, UR4, PT ;  /* 0x00000004ff007c0c */ /* 0x008fc8000bf45070 */
[----:B------:R-:W-:-:S13]  /*0450*/  ISETP.NE.AND.EX P2, PT, RZ, UR5, PT, P2 ;  /* 0x00000005ff007c0c */ /* 0x000fda000bf45320 */
[----:B------:R-:W-:Y:S05]  /*0460*/  @P2 BRA P1, `(.L_x_8) ;  /* 0x0000000000282947 */ /* 0x000fea0000800000 */
[----:B------:R-:W-:Y:S01]  /*0470*/  UISETP.NE.U32.AND UP0, UPT, UR8, URZ, UPT ;  /* 0x000000ff0800728c */ /* 0x000fe2000bf05070 */
[----:B-----5:R-:W-:Y:S01]  /*0480*/  FSETP.NEU.AND P1, PT, R27, RZ, PT ;  /* 0x000000ff1b00720b */ /* 0x020fe20003f2d000 */
[----:B------:R-:W-:Y:S02]  /*0490*/  UISETP.NE.U32.AND UP2, UPT, UR4, URZ, UPT ;  /* 0x000000ff0400728c */ /* 0x000fe4000bf45070 */
[----:B------:R-:W-:Y:S02]  /*04a0*/  UISETP.NE.AND.EX UP1, UPT, UR9, URZ, UPT, UP0 ;  /* 0x000000ff0900728c */ /* 0x000fe4000bf25300 */
[----:B------:R-:W-:-:S04]  /*04b0*/  UISETP.NE.AND.EX UP0, UPT, UR5, URZ, UPT, UP2 ;  /* 0x000000ff0500728c */ /* 0x000fc8000bf05320 */
[----:B------:R-:W-:-:S04]  /*04c0*/  USEL UR4, URZ, 0xffffffff, UP0 ;  /* 0xffffffffff047887 */ /* 0x000fc80008000000 */
[----:B------:R-:W-:Y:S01]  /*04d0*/  VOTEU.ANY UP0, P1 ;  /* 0x0000000000ff7886 */ /* 0x000fe20000800100 */
[----:B------:R-:W-:-:S04]  /*04e0*/  @!UP1 USEL UR4, URZ, 0xffffffff, UP0 ;  /* 0xffffffffff049887 */ /* 0x000fc80008000000 */
[----:B------:R-:W-:-:S04]  /*04f0*/  ULOP3.LUT UR4, UR4, 0x1, URZ, 0xc0, !UPT ;  /* 0x0000000104047892 */ /* 0x000fc8000f8ec0ff */
[----:B------:R-:W-:-:S11]  /*0500*/  UISETP.NE.U32.AND UP5, UPT, UR4, 0x1, UPT ;  /* 0x000000010400788c */ /* 0x000fd6000bfa5070 */
.L_x_8:
[----:B------:R-:W3:Y:S01]  /*0510*/  SHFL.IDX PT, R0, R51, RZ, 0x1f ;  /* 0x00001fff33007589 */ /* 0x000ee200000e0000 */
[----:B------:R-:W-:-:S04]  /*0520*/  UISETP.NE.AND UP0, UPT, UR25, 0x2, UPT ;  /* 0x000000021900788c */ /* 0x000fc8000bf05270 */
[----:B------:R-:W-:Y:S02]  /*0530*/  UISETP.EQ.AND UP1, UPT, UR46, URZ, !UP0 ;  /* 0x000000ff2e00728c */ /* 0x000fe4000c722270 */
[----:B------:R-:W-:-:S04]  /*0540*/  USEL UR52, URZ, 0x1, UP0 ;  /* 0x00000001ff347887 */ /* 0x000fc80008000000 */
[----:B------:R-:W-:Y:S02]  /*0550*/  PLOP3.LUT P3, PT, P0, PT, UP1, 0x80, 0x8 ;  /* 0x000000000008781c */ /* 0x000fe4000076f018 */
[----:B---3--:R-:W-:-:S13]  /*0560*/  ISETP.NE.AND P1, PT, R0, RZ, PT ;  /* 0x000000ff0000720c */ /* 0x008fda0003f25270 */
[----:B------:R-:W-:Y:S05]  /*0570*/  @P1 BRA `(.L_x_9) ;  /* 0x00000000005c1947 */ /* 0x000fea0003800000 */
[----:B------:R-:W-:Y:S01]  /*0580*/  UMOV UR4, 0x400 ;  /* 0x0000040000047882 */ /* 0x000fe20000000000 */
[----:B------:R-:W-:Y:S01]  /*0590*/  UMOV UR8, 0x1 ;  /* 0x0000000100087882 */ /* 0x000fe20000000000 */
[----:B------:R-:W-:Y:S01]  /*05a0*/  UMOV UR6, 0x3 ;  /* 0x0000000300067882 */ /* 0x000fe20000000000 */
[----:B------:R-:W-:Y:S02]  /*05b0*/  ULEA UR4, UR47, UR4, 0x18 ;  /* 0x000000042f047291 */ /* 0x000fe4000f8ec0ff */
[----:B------:R-:W-:-:S04]  /*05c0*/  UIADD3 UR8, UPT, UPT, -UR8, 0x100000, URZ ;  /* 0x0010000008087890 */ /* 0x000fc8000fffe1ff */
[----:B------:R-:W-:Y:S02]  /*05d0*/  USHF.L.U32 UR9, UR8, 0xb, URZ ;  /* 0x0000000b08097899 */ /* 0x000fe400080006ff */
[----:B------:R-:W-:Y:S02]  /*05e0*/  USHF.L.U32 UR8, UR8, 0x1, URZ ;  /* 0x0000000108087899 */ /* 0x000fe400080006ff */
[----:B------:R-:W-:-:S04]  /*05f0*/  UIADD3 UR6, UPT, UPT, -UR6, 0x100000, URZ ;  /* 0x0010000006067890 */ /* 0x000fc8000fffe1ff */
[----:B------:R-:W-:Y:S02]  /*0600*/  USHF.L.U32 UR7, UR6, 0xb, URZ ;  /* 0x0000000b06077899 */ /* 0x000fe400080006ff */
[----:B------:R-:W-:Y:S01]  /*0610*/  USHF.L.U32 UR6, UR6, 0x1, URZ ;  /* 0x0000000106067899 */ /* 0x000fe200080006ff */
[----:B------:R-:W-:Y:S01]  /*0620*/  ELECT P1, URZ, PT ;  /* 0x0000000000ff782f */ /* 0x000fe20003820000 */
[----:B------:R-:W3:Y:S02]  /*0630*/  FENCE.VIEW.ASYNC.S ;  /* 0x00000000000073c6 */ /* 0x000ee40000000000 */
[----:B---3--:R3:W4:Y:S08]  /*0640*/  SYNCS.EXCH.64 URZ, [UR4], UR8 ;  /* 0x0000000804ff75b2 */ /* 0x0087300008000100 */
[----:B------:R3:W1:Y:S01]  /*0650*/  SYNCS.EXCH.64 URZ, [UR4+0x28], UR6 ;  /* 0x0000280604ff75b2 */ /* 0x0006620008000100 */
        /* <DEDUP_REMOVED lines=8> */
[----:B------:R-:W-:Y:S01]  /*06e0*/  NOP ;  /* 0x0000000000007918 */ /* 0x000fe20000000000 */
.L_x_9:
[----:B------:R-:W2:Y:S01]  /*06f0*/  SHFL.IDX PT, R0, R51, RZ, 0x1f ;  /* 0x00001fff33007589 */ /* 0x000ea200000e0000 */
[----:B------:R-:W-:Y:S01]  /*0700*/  NOP ;  /* 0x0000000000007918 */ /* 0x000fe20000000000 */
[----:B--2---:R-:W-:-:S13]  /*0710*/  ISETP.NE.AND P1, PT, R0, 0x1, PT ;  /* 0x000000010000780c */ /* 0x004fda0003f25270 */
[----:B------:R-:W-:Y:S05]  /*0720*/  @P1 BRA `(.L_x_10) ;  /* 0x0000000000541947 */ /* 0x000fea0003800000 */
[----:B---3--:R-:W-:Y:S01]  /*0730*/  UMOV UR4, 0x400 ;  /* 0x0000040000047882 */ /* 0x008fe20000000000 */
        /* <DEDUP_REMOVED lines=10> */
[----:B------:R-:W2:Y:S02]  /*07e0*/  FENCE.VIEW.ASYNC.S ;  /* 0x00000000000073c6 */ /* 0x000ea40000000000 */
[----:B--2---:R2:W3:Y:S08]  /*07f0*/  SYNCS.EXCH.64 URZ, [UR4+0x50], UR8 ;  /* 0x0000500804ff75b2 */ /* 0x0044f00008000100 */
        /* <DEDUP_REMOVED lines=8> */
.L_x_10:
[----:B------:R-:W4:Y:S01]  /*0880*/  SHFL.IDX PT, R0, R51, RZ, 0x1f ;  /* 0x00001fff33007589 */ /* 0x000f2200000e0000 */
[----:B------:R-:W-:Y:S01]  /*0890*/  NOP ;  /* 0x0000000000007918 */ /* 0x000fe20000000000 */
[----:B----4-:R-:W-:-:S13]  /*08a0*/  ISETP.NE.AND P1, PT, R0, 0x3, PT ;  /* 0x000000030000780c */ /* 0x010fda0003f25270 */
[----:B------:R-:W-:Y:S05]  /*08b0*/  @P1 BRA `(.L_x_11) ;  /* 0x00000000002c1947 */ /* 0x000fea0003800000 */
[----:B--23--:R-:W-:Y:S01]  /*08c0*/  UMOV UR6, 0x400 ;  /* 0x0000040000067882 */ /* 0x00cfe20000000000 */
[----:B------:R-:W-:Y:S01]  /*08d0*/  UMOV UR4, 0x20 ;  /* 0x0000002000047882 */ /* 0x000fe20000000000 */
[----:B------:R-:W-:Y:S02]  /*08e0*/  ULEA UR6, UR47, UR6, 0x18 ;  /* 0x000000062f067291 */ /* 0x000fe4000f8ec0ff */
[----:B------:R-:W-:-:S04]  /*08f0*/  UIADD3 UR4, UPT, UPT, -UR4, 0x100000, URZ ;  /* 0x0010000004047890 */ /* 0x000fc8000fffe1ff */
[----:B------:R-:W-:Y:S02]  /*0900*/  USHF.L.U32 UR5, UR4, 0xb, URZ ;  /* 0x0000000b04057899 */ /* 0x000fe400080006ff */
[----:B------:R-:W-:Y:S01]  /*0910*/  USHF.L.U32 UR4, UR4, 0x1, URZ ;  /* 0x0000000104047899 */ /* 0x000fe200080006ff */
[----:B------:R-:W-:Y:S01]  /*0920*/  ELECT P1, URZ, PT ;  /* 0x0000000000ff782f */ /* 0x000fe20003820000 */
[----:B------:R-:W2:Y:S10]  /*0930*/  FENCE.VIEW.ASYNC.S ;  /* 0x00000000000073c6 */ /* 0x000eb40000000000 */
[----:B--2---:R4:W2:Y:S01]  /*0940*/  SYNCS.EXCH.64 URZ, [UR6+0x90], UR4 ;  /* 0x0000900406ff75b2 */ /* 0x0048a20008000100 */
[----:B------:R4:W3:Y:S02]  /*0950*/  SYNCS.EXCH.64 URZ, [UR6+0x98], UR4 ;  /* 0x0000980406ff75b2 */ /* 0x0008e40008000100 */
[----:B----4-:R-:W-:Y:S01]  /*0960*/  NOP ;  /* 0x0000000000007918 */ /* 0x010fe20000000000 */
.L_x_11:
[----:B------:R-:W4:Y:S01]  /*0970*/  SHFL.IDX PT, R0, R51, RZ, 0x1f ;  /* 0x00001fff33007589 */ /* 0x000f2200000e0000 */
[----:B------:R-:W-:Y:S01]  /*0980*/  NOP ;  /* 0x0000000000007918 */ /* 0x000fe20000000000 */
[----:B----4-:R-:W-:-:S13]  /*0990*/  ISETP.NE.AND P1, PT, R0, 0x4, PT ;  /* 0x000000040000780c */ /* 0x010fda0003f25270 */
[----:B------:R-:W-:Y:S05]  /*09a0*/  @P1 BRA `(.L_x_12) ;  /* 0x0000000000481947 */ /* 0x000fea0003800000 */
[----:B--23--:R-:W-:Y:S01]  /*09b0*/  UMOV UR4, 0x720 ;  /* 0x0000072000047882 */ /* 0x00cfe20000000000 */
[----:B------:R-:W-:Y:S01]  /*09c0*/  UMOV UR6, 0x400 ;  /* 0x0000040000067882 */ /* 0x000fe20000000000 */
[----:B------:R-:W-:Y:S01]  /*09d0*/  USEL UR4, UR4, 0x620, UP5 ;  /* 0x0000062004047887 */ /* 0x000fe2000a800000 */
        /* <DEDUP_REMOVED lines=10> */
[----:B--2---:R4:W2:Y:S08]  /*0a80*/  SYNCS.EXCH.64 URZ, [UR6+0xa0], UR8 ;  /* 0x0000a00806ff75b2 */ /* 0x0048b00008000100 */
[----:B------:R4:W3:Y:S01]  /*0a90*/  SYNCS.EXCH.64 URZ, [UR6+0xb0], UR4 ;  /* 0x0000b00406ff75b2 */ /* 0x0008e20008000100 */
[----:B------:R4:W1:Y:S01]  /*0aa0*/  SYNCS.EXCH.64 URZ, [UR6+0xa8], UR8 ;  /* 0x0000a80806ff75b2 */ /* 0x0008620008000100 */
[----:B------:R4:W1:Y:S02]  /*0ab0*/  SYNCS.EXCH.64 URZ, [UR6+0xb8], UR4 ;  /* 0x0000b80406ff75b2 */ /* 0x0008640008000100 */
[----:B----4-:R-:W-:Y:S01]  /*0ac0*/  NOP ;  /* 0x0000000000007918 */ /* 0x010fe20000000000 */
.L_x_12:
[----:B------:R-:W4:Y:S01]  /*0ad0*/  SHFL.IDX PT, R0, R51, RZ, 0x1f ;  /* 0x00001fff33007589 */ /* 0x000f2200000e0000 */
[----:B------:R-:W-:Y:S01]  /*0ae0*/  NOP ;  /* 0x0000000000007918 */ /* 0x000fe20000000000 */
[----:B----4-:R-:W-:-:S13]  /*0af0*/  ISETP.NE.AND P1, PT, R0, 0x5, PT ;  /* 0x000000050000780c */ /* 0x010fda0003f25270 */
[----:B------:R-:W-:Y:S05]  /*0b00*/  @P1 BRA `(.L_x_13) ;  /* 0x0000000000541947 */ /* 0x000fea0003800000 */
[----:B--23--:R-:W-:Y:S01]  /*0b10*/  UMOV UR4, 0x400 ;  /* 0x0000040000047882 */ /* 0x00cfe20000000000 */
        /* <DEDUP_REMOVED lines=14> */
[----:B------:R4:W1:Y:S01]  /*0c00*/  SYNCS.EXCH.64 URZ, [UR4+0xe8], UR8 ;  /* 0x0000e80804ff75b2 */ /* 0x0008620008000100 */
[----:B------:R4:W1:Y:S01]  /*0c10*/  SYNCS.EXCH.64 URZ, [UR4+0xd0], UR6 ;  /* 0x0000d00604ff75b2 */ /* 0x0008620008000100 */
[----:B------:R4:W1:Y:S01]  /*0c20*/  SYNCS.EXCH.64 URZ, [UR4+0xf0], UR8 ;  /* 0x0000f00804ff75b2 */ /* 0x0008620008000100 */
[----:B------:R4:W1:Y:S01]  /*0c30*/  SYNCS.EXCH.64 URZ, [UR4+0xd8], UR6 ;  /* 0x0000d80604ff75b2 */ /* 0x0008620008000100 */
[----:B------:R4:W1:Y:S02]  /*0c40*/  SYNCS.EXCH.64 URZ, [UR4+0xf8], UR8 ;  /* 0x0000f80804ff75b2 */ /* 0x0008640008000100 */
[----:B----4-:R-:W-:Y:S01]  /*0c50*/  NOP ;  /* 0x0000000000007918 */ /* 0x010fe20000000000 */
.L_x_13:
[----:B------:R-:W4:Y:S01]  /*0c60*/  SHFL.IDX PT, R0, R51, RZ, 0x1f ;  /* 0x00001fff33007589 */ /* 0x000f2200000e0000 */
[----:B------:R-:W-:Y:S01]  /*0c70*/  ISETP.NE.OR P0, PT, RZ, UR25, !P0 ;  /* 0x00000019ff007c0c */ /* 0x000fe2000c705670 */
        /* <DEDUP_REMOVED lines=12> */
[----:B------:R4:W3:Y:S01]  /*0d40*/  SYNCS.EXCH.64 URZ, [UR4+0x110], UR6 ;  /* 0x0001100604ff75b2 */ /* 0x0008e20008000100 */
[----:B------:R4:W1:Y:S01]  /*0d50*/  SYNCS.EXCH.64 URZ, [UR4+0x108], UR6 ;  /* 0x0001080604ff75b2 */ /* 0x0008620008000100 */
[----:B------:R4:W1:Y:S02]  /*0d60*/  SYNCS.EXCH.64 URZ, [UR4+0x118], UR6 ;  /* 0x0001180604ff75b2 */ /* 0x0008640008000100 */
[----:B----4-:R-:W-:Y:S01]  /*0d70*/  NOP ;  /* 0x0000000000007918 */ /* 0x010fe20000000000 */
.L_x_14:
[----:B------:R-:W-:Y:S01]  /*0d80*/  VOTEU.ALL UP0, P0 ;  /* 0x0000000000ff7886 */ /* 0x000fe20000000000 */
[----:B--23--:R-:W-:Y:S01]  /*0d90*/  UMOV UR4, 0x20 ;  /* 0x0000002000047882 */ /* 0x00cfe20000000000 */
[----:B------:R-:W2:Y:S01]  /*0da0*/  LDCU UR34, c[0x0][0x36c] ;  /* 0x00006d80ff2277ac */ /* 0x000ea20008000800 */
[----:B------:R-:W-:Y:S01]  /*0db0*/  NOP ;  /* 0x0000000000007918 */ /* 0x000fe20000000000 */
[----:B------:R-:W-:Y:S01]  /*0dc0*/  LOP3.LUT R0, R61, 0x1f, RZ, 0xc0, !PT ;  /* 0x0000001f3d007812 */ /* 0x000fe200078ec0ff */
[----:B------:R-:W-:Y:S01]  /*0dd0*/  @!UP0 UMOV UR6, 0x400 ;  /* 0x0000040000068882 */ /* 0x000fe20000000000 */
[----:B------:R-:W-:-:S04]  /*0de0*/  @!UP0 UIADD3 UR4, UPT, UPT, -UR4, 0x100000, URZ ;  /* 0x0010000004048890 */ /* 0x000fc8000fffe1ff */
[----:B------:R-:W-:Y:S02]  /*0df0*/  @!UP0 USHF.L.U32 UR5, UR4, 0xb, URZ ;  /* 0x0000000b04058899 */ /* 0x000fe400080006ff */
[----:B------:R-:W-:Y:S02]  /*0e00*/  @!UP0 USHF.L.U32 UR4, UR4, 0x1, URZ ;  /* 0x0000000104048899 */ /* 0x000fe400080006ff */
[----:B------:R-:W-:Y:S01]  /*0e10*/  @!UP0 ULEA UR6, UR47, UR6, 0x18 ;  /* 0x000000062f068291 */ /* 0x000fe2000f8ec0ff */
[----:B------:R-:W-:Y:S01]  /*0e20*/  VOTEU.ALL UP0, P0 ;  /* 0x0000000000ff7886 */ /* 0x000fe20000000000 */
[----:B------:R-:W-:Y:S02]  /*0e30*/  UISETP.NE.AND UP6, UPT, UR25, URZ, UPT ;  /* 0x000000ff1900728c */ /* 0x000fe4000bfc5270 */
[----:B--2---:R-:W-:Y:S01]  /*0e40*/  UISETP.EQ.U32.AND UP1, UPT, UR34, 0x1, UPT ;  /* 0x000000012200788c */ /* 0x004fe2000bf22070 */
[----:B------:R-:W2:Y:S07]  /*0e50*/  FENCE.VIEW.ASYNC.S ;  /* 0x00000000000073c6 */ /* 0x000eae0000000000 */
[----:B--2---:R2:W3:Y:S01]  /*0e60*/  @!UP0 SYNCS.EXCH.64 URZ, [UR6+0x120], UR4 ;  /* 0x0001200406ff85b2 */ /* 0x0044e20008000100 */
[----:B------:R-:W-:Y:S05]  /*0e70*/  BRA.U !UP1, `(.L_x_15) ;  /* 0x0000000109087547 */ /* 0x000fea000b800000 */
[----:B-1-3--:R-:W-:Y:S01]  /*0e80*/  UCGABAR_ARV ;  /* 0x00000000000079c7 */ /* 0x00afe20008000000 */
[----:B------:R-:W-:Y:S05]  /*0e90*/  BRA `(.L_x_16) ;  /* 0x0000000000047947 */ /* 0x000fea0003800000 */
.L_x_15:
[----:B-1-3--:R-:W-:Y:S01]  /*0ea0*/  NOP ;  /* 0x0000000000007918 */ /* 0x00afe20000000000 */
.L_x_16:
[----:B------:R-:W1:Y:S01]  /*0eb0*/  S2UR UR20, SR_CTAID.Y ;  /* 0x00000000001479c3 */ /* 0x000e620000002600 */
[----:B------:R-:W-:-:S05]  /*0ec0*/  CS2R.32 R52, SR_CgaSize ;  /* 0x0000000000347805 */ /* 0x000fca0000008a00 */
[----:B------:R-:W-:-:S05]  /*0ed0*/  IMAD R52, R52, -0xa0, RZ ;  /* 0xffffff6034347824 */ /* 0x000fca00078e02ff */
[----:B--2---:R-:W-:-:S14]  /*0ee0*/  R2UR UR4, R52 ;  /* 0x00000000340472ca */ /* 0x004fdc00000e0000 */
[----:B------:R-:W2:Y:S01]  /*0ef0*/  LDCU UR4, c[0x0][UR4+0x2b4] ;  /* 0x00005680040477ac */ /* 0x000ea20008000800 */
[----:B------:R-:W-:-:S05]  /*0f00*/  CS2R.32 R52, SR_CgaSize ;  /* 0x0000000000347805 */ /* 0x000fca0000008a00 */
[----:B------:R-:W-:-:S05]  /*0f10*/  IMAD R52, R52, -0xa0, RZ ;  /* 0xffffff6034347824 */ /* 0x000fca00078e02ff */
[----:B------:R-:W-:-:S14]  /*0f20*/  R2UR UR5, R52 ;  /* 0x00000000340572ca */ /* 0x000fdc00000e0000 */
[----:B------:R-:W3:Y:S01]  /*0f30*/  LDCU UR5, c[0x0][UR5+0x2b0] ;  /* 0x00005600050577ac */ /* 0x000ee20008000800 */
[----:B------:R-:W4:Y:S01]  /*0f40*/  S2UR UR28, SR_CTAID.X ;  /* 0x00000000001c79c3 */ /* 0x000f220000002500 */
[----:B------:R-:W-:-:S05]  /*0f50*/  CS2R.32 R52, SR_CgaSize ;  /* 0x0000000000347805 */ /* 0x000fca0000008a00 */
[----:B------:R-:W-:-:S05]  /*0f60*/  IMAD R52, R52, -0xa0, RZ ;  /* 0xffffff6034347824 */ /* 0x000fca00078e02ff */
[----:B------:R-:W-:-:S14]  /*0f70*/  R2UR UR8, R52 ;  /* 0x00000000340872ca */ /* 0x000fdc00000e0000 */
[----:B------:R-:W3:Y:S01]  /*0f80*/  LDCU UR8, c[0x0][UR8+0x2a4] ;  /* 0x00005480080877ac */ /* 0x000ee20008000800 */
[----:B------:R-:W-:-:S05]  /*0f90*/  CS2R.32 R52, SR_CgaSize ;  /* 0x0000000000347805 */ /* 0x000fca0000008a00 */
[----:B------:R-:W-:-:S05]  /*0fa0*/  IMAD R52, R52, -0xa0, RZ ;  /* 0xffffff6034347824 */ /* 0x000fca00078e02ff */
[----:B------:R-:W-:-:S14]  /*0fb0*/  R2UR UR63, R52 ;  /* 0x00000000343f72ca */ /* 0x000fdc00000e0000 */
[----:B------:R-:W3:Y:S01]  /*0fc0*/  LDCU UR63, c[0x0][UR63+0x2a0] ;  /* 0x000054003f3f77ac */ /* 0x000ee20008000800 */
[----:B------:R-:W-:Y:S02]  /*0fd0*/  USHF.L.U32 UR27, UR47, 0x9, URZ ;  /* 0x000000092f1b7899 */ /* 0x000fe400080006ff */
[----:B------:R-:W-:Y:S02]  /*0fe0*/  USHF.L.U32 UR29, UR47, 0x3, URZ ;  /* 0x000000032f1d7899 */ /* 0x000fe400080006ff */
[----:B------:R-:W-:Y:S02]  /*0ff0*/  USHF.L.U32 UR26, UR47, 0xa, URZ ;  /* 0x0000000a2f1a7899 */ /* 0x000fe400080006ff */
[----:B------:R-:W-:Y:S01]  /*1000*/  USHF.L.U32 UR11, UR47, 0x4, URZ ;  /* 0x000000042f0b7899 */ /* 0x000fe200080006ff */
[----:B-1----:R-:W-:Y:S01]  /*1010*/  I2FP.F32.U32 R2, UR20 ;  /* 0x0000001400027c45 */ /* 0x002fe20008201000 */
[----:B------:R-:W-:Y:S01]  /*1020*/  UMOV UR12, 0x11 ;  /* 0x00000011000c7882 */ /* 0x000fe20000000000 */
[----:B------:R-:W-:Y:S01]  /*1030*/  UMOV UR13, 0x5 ;  /* 0x00000005000d7882 */ /* 0x000fe20000000000 */
[----:B------:R-:W1:Y:S02]  /*1040*/  LDCU UR30, c[0x0][0xb24] ;  /* 0x00016480ff1e77ac */ /* 0x000e640008000800 */
[----:B--2---:R-:W-:Y:S01]  /*1050*/  FMUL R2, R2, UR4 ;  /* 0x0000000402027c20 */ /* 0x004fe20008400000 */
[----:B------:R-:W-:Y:S01]  /*1060*/  ULOP3.LUT UR4, UR46, 0x4, UR47, 0xf8, !UPT ;  /* 0x000000042e047892 */ /* 0x000fe2000f8ef82f */
[----:B----4-:R-:W-:Y:S01]  /*1070*/  I2FP.F32.U32 R3, UR28 ;  /* 0x0000001c00037c45 */ /* 0x010fe20008201000 */
[----:B------:R-:W2:Y:S03]  /*1080*/  LDCU UR45, c[0x0][0xb24] ;  /* 0x00016480ff2d77ac */ /* 0x000ea60008000800 */
[----:B------:R-:W4:Y:S01]  /*1090*/  F2I.U32.TRUNC.NTZ R2, R2 ;  /* 0x0000000200027305 */ /* 0x000f22000020f000 */
[----:B---3--:R-:W-:Y:S01]  /*10a0*/  FMUL R3, R3, UR5 ;  /* 0x0000000503037c20 */ /* 0x008fe20008400000 */
[----:B------:R-:W-:-:S02]  /*10b0*/  UISETP.GT.U32.AND UP0, UPT, UR4, 0xffff, UPT ;  /* 0x0000ffff0400788c */ /* 0x000fc4000bf04070 */
[----:B------:R-:W-:Y:S02]  /*10c0*/  ULOP3.LUT UR5, UR47, 0x3, URZ, 0xc0, !UPT ;  /* 0x000000032f057892 */ /* 0x000fe4000f8ec0ff */
[----:B------:R-:W-:Y:S02]  /*10d0*/  USEL UR21, UR4, 0xffff, !UP0 ;  /* 0x0000ffff04157887 */ /* 0x000fe4000c000000 */
[----:B------:R-:W3:Y:S01]  /*10e0*/  F2I.U32.TRUNC.NTZ R3, R3 ;  /* 0x0000000300037305 */ /* 0x000ee2000020f000 */
[----:B------:R-:W-:Y:S01]  /*10f0*/  UISETP.GT.U32.AND UP1, UPT, UR5, 0xffff, UPT ;  /* 0x0000ffff0500788c */ /* 0x000fe2000bf24070 */
[----:B------:R-:W1:Y:S01]  /*1100*/  LDCU UR33, c[0x0][0xb30] ;  /* 0x00016600ff2177ac */ /* 0x000e620008000800 */
[----:B----4-:R-:W-:Y:S02]  /*1110*/  R2UR UR7, R2 ;  /* 0x00000000020772ca */ /* 0x010fe400000e0000 */
[----:B------:R-:W-:Y:S01]  /*1120*/  USEL UR24, UR5, 0xffff, !UP1 ;  /* 0x0000ffff05187887 */ /* 0x000fe2000c800000 */
[----:B------:R-:W-:Y:S01]  /*1130*/  PRMT R2, RZ, 0x7610, R2 ;  /* 0x00007610ff027816 */ /* 0x000fe20000000002 */
[----:B------:R-:W-:Y:S01]  /*1140*/  USHF.L.U32 UR49, UR28, 0x6, URZ ;  /* 0x000000061c317899 */ /* 0x000fe200080006ff */
[----:B---3--:R-:W-:-:S02]  /*1150*/  R2UR UR6, R3 ;  /* 0x00000000030672ca */ /* 0x008fc400000e0000 */
[----:B------:R-:W-:-:S06]  /*1160*/  PRMT R3, RZ, 0x7610, R3 ;  /* 0x00007610ff037816 */ /* 0x000fcc0000000003 */
[----:B------:R-:W-:-:S04]  /*1170*/  UIADD3 UR4, UPT, UPT, -UR7, URZ, URZ ;  /* 0x000000ff07047290 */ /* 0x000fc8000fffe1ff */
[----:B------:R-:W-:Y:S02]  /*1180*/  UIMAD UR4, UR8, UR4, UR20 ;  /* 0x00000004080472a4 */ /* 0x000fe4000f8e0214 */
[----:B------:R-:W-:-:S04]  /*1190*/  UIADD3 UR5, UPT, UPT, -UR6, URZ, URZ ;  /* 0x000000ff06057290 */ /* 0x000fc8000fffe1ff */
[----:B------:R-:W-:Y:S01]  /*11a0*/  IMAD.U32 R52, RZ, RZ, UR4 ;  /* 0x00000004ff347e24 */ /* 0x000fe2000f8e00ff */
[----:B------:R-:W-:Y:S01]  /*11b0*/  UIMAD UR63, UR63, UR5, UR28 ;  /* 0x000000053f3f72a4 */ /* 0x000fe2000f8e021c */
[----:B-12---:R-:W-:Y:S11]  /*11c0*/  BRA.U UP6, `(.L_x_17) ;  /* 0x0000000106687547 */ /* 0x006ff6000b800000 */
[----:B------:R-:W-:Y:S01]  /*11d0*/  R2UR UR14, R52 ;  /* 0x00000000340e72ca */ /* 0x000fe200000e0000 */
[----:B------:R-:W-:Y:S02]  /*11e0*/  ULOP3.LUT UR4, UR63, 0x2, URZ, 0x3c, !UPT ;  /* 0x000000023f047892 */ /* 0x000fe4000f8e3cff */
[----:B------:R-:W-:-:S10]  /*11f0*/  ULOP3.LUT UR10, UR63, 0xfffffffe, URZ, 0xc0, !UPT ;  /* 0xfffffffe3f0a7892 */ /* 0x000fd4000f8ec0ff */
[----:B------:R-:W-:Y:S02]  /*1200*/  UISETP.NE.AND UP0, UPT, UR14, URZ, UPT ;  /* 0x000000ff0e00728c */ /* 0x000fe4000bf05270 */
[----:B------:R-:W-:Y:S02]  /*1210*/  UISETP.NE.AND UP2, UPT, UR14, 0x1, UPT ;  /* 0x000000010e00788c */ /* 0x000fe4000bf45270 */
[----:B------:R-:W-:Y:S02]  /*1220*/  UISETP.GT.U32.AND UP4, UPT, UR63, 0x1, UP0 ;  /* 0x000000013f00788c */ /* 0x000fe40008784070 */
[----:B------:R-:W-:Y:S02]  /*1230*/  UISETP.GT.U32.AND UP3, UPT, UR63, 0x1, UP2 ;  /* 0x000000013f00788c */ /* 0x000fe40009764070 */
[----:B------:R-:W-:Y:S02]  /*1240*/  UISETP.GT.U32.AND UP1, UPT, UR4, 0x1, UP0 ;  /* 0x000000010400788c */ /* 0x000fe40008724070 */
[----:B------:R-:W-:-:S02]  /*1250*/  UISETP.GT.U32.AND UP0, UPT, UR4, 0x1, UP2 ;  /* 0x000000010400788c */ /* 0x000fc40009704070 */
[----:B------:R-:W-:Y:S02]  /*1260*/  USEL UR6, URZ, 0x1, UP4 ;  /* 0x00000001ff067887 */ /* 0x000fe4000a000000 */
[----:B------:R-:W-:Y:S02]  /*1270*/  USEL UR5, URZ, 0x10, UP3 ;  /* 0x00000010ff057887 */ /* 0x000fe40009800000 */
[----:B------:R-:W-:Y:S02]  /*1280*/  USEL UR4, URZ, 0x2, UP4 ;  /* 0x00000002ff047887 */ /* 0x000fe4000a000000 */
[----:B------:R-:W-:Y:S02]  /*1290*/  USEL UR9, URZ, 0x20, UP3 ;  /* 0x00000020ff097887 */ /* 0x000fe40009800000 */
[----:B------:R-:W-:Y:S02]  /*12a0*/  USEL UR8, URZ, 0x4, UP1 ;  /* 0x00000004ff087887 */ /* 0x000fe40008800000 */
[----:B------:R-:W-:-:S02]  /*12b0*/  UIADD3 UR4, UPT, UPT, UR4, UR5, UR6 ;  /* 0x0000000504047290 */ /* 0x000fc4000fffe006 */
[----:B------:R-:W-:Y:S02]  /*12c0*/  USEL UR6, URZ, 0x8, UP1 ;  /* 0x00000008ff067887 */ /* 0x000fe40008800000 */
[----:B------:R-:W-:Y:S02]  /*12d0*/  USEL UR7, URZ, 0x40, UP0 ;  /* 0x00000040ff077887 */ /* 0x000fe40008000000 */
[----:B------:R-:W-:Y:S02]  /*12e0*/  UIADD3 UR5, UPT, UPT, UR8, UR9, UR4 ;  /* 0x0000000908057290 */ /* 0x000fe4000fffe004 */
[----:B------:R-:W-:Y:S02]  /*12f0*/  ULEA UR4, UR14, UR10, 0x2 ;  /* 0x0000000a0e047291 */ /* 0x000fe4000f8e10ff */
[----:B------:R-:W-:Y:S02]  /*1300*/  USEL UR8, URZ, 0x80, UP0 ;  /* 0x00000080ff087887 */ /* 0x000fe40008000000 */
[----:B------:R-:W-:-:S03]  /*1310*/  UIADD3 UR5, UPT, UPT, UR6, UR7, UR5 ;  /* 0x0000000706057290 */ /* 0x000fc6000fffe005 */
[----:B------:R-:W-:Y:S01]  /*1320*/  UMOV UR6, 0x3 ;  /* 0x0000000300067882 */ /* 0x000fe20000000000 */
[----:B------:R-:W-:Y:S02]  /*1330*/  UIADD3 UR5, UPT, UPT, UR5, UR8, URZ ;  /* 0x0000000805057290 */ /* 0x000fe4000fffe0ff */
[----:B------:R-:W-:-:S04]  /*1340*/  USHF.L.U32 UR4, UR6, UR4, URZ ;  /* 0x0000000406047299 */ /* 0x000fc800080006ff */
[----:B------:R-:W-:Y:S02]  /*1350*/  MOV R3, UR5 ;  /* 0x0000000500037c02 */ /* 0x000fe40008000f00 */
[----:B------:R-:W-:-:S07]  /*1360*/  IMAD.U32 R2, RZ, RZ, UR4 ;  /* 0x00000004ff027e24 */ /* 0x000fce000f8e00ff */
.L_x_17:
[----:B------:R-:W1:Y:S01]  /*1370*/  S2UR UR36, SR_CTAID.Z ;  /* 0x00000000002479c3 */ /* 0x000e620000002700 */
[----:B------:R-:W-:Y:S02]  /*1380*/  UISETP.GE.AND UP0, UPT, UR30, 0x1, UPT ;  /* 0x000000011e00788c */ /* 0x000fe4000bf06270 */
[----:B------:R-:W-:Y:S02]  /*1390*/  ULOP3.LUT UR24, UR24, 0xffff, URZ, 0xc0, !UPT ;  /* 0x0000ffff18187892 */ /* 0x000fe4000f8ec0ff */
[----:B------:R-:W-:Y:S02]  /*13a0*/  ULOP3.LUT UR21, UR21, 0xffff, URZ, 0xc0, !UPT ;  /* 0x0000ffff15157892 */ /* 0x000fe4000f8ec0ff */
[----:B------:R-:W-:Y:S02]  /*13b0*/  UISETP.NE.AND UP3, UPT, UR25, 0x2, UPT ;  /* 0x000000021900788c */ /* 0x000fe4000bf65270 */
[----:B------:R-:W-:Y:S02]  /*13c0*/  ULOP3.LUT UR27, UR27, 0x800, URZ, 0xc0, !UPT ;  /* 0x000008001b1b7892 */ /* 0x000fe4000f8ec0ff */
[----:B------:R-:W-:-:S02]  /*13d0*/  ULOP3.LUT UR29, UR29, 0x20, URZ, 0xc0, !UPT ;  /* 0x000000201d1d7892 */ /* 0x000fc4000f8ec0ff */
[----:B------:R-:W-:Y:S02]  /*13e0*/  ULOP3.LUT UR26, UR26, 0x800, URZ, 0xc0, !UPT ;  /* 0x000008001a1a7892 */ /* 0x000fe4000f8ec0ff */
[----:B------:R-:W-:Y:S02]  /*13f0*/  ULOP3.LUT UR32, UR11, 0x20, URZ, 0xc0, !UPT ;  /* 0x000000200b207892 */ /* 0x000fe4000f8ec0ff */
[----:B------:R-:W-:Y:S02]  /*1400*/  ULOP3.LUT UR49, UR49, 0x40, URZ, 0xc0, !UPT ;  /* 0x0000004031317892 */ /* 0x000fe4000f8ec0ff */
[----:B------:R-:W-:Y:S02]  /*1410*/  USHF.L.U32 UR24, UR12, UR24, URZ ;  /* 0x000000180c187299 */ /* 0x000fe400080006ff */
[----:B------:R-:W-:Y:S01]  /*1420*/  USHF.L.U32 UR21, UR13, UR21, URZ ;  /* 0x000000150d157299 */ /* 0x000fe200080006ff */
[----:B------:R-:W-:Y:S11]  /*1430*/  BRA.U !UP0, `(.L_x_18) ;  /* 0x0000000108d47547 */ /* 0x000ff6000b800000 */
[----:B------:R-:W2:Y:S01]  /*1440*/  LDCU.128 UR12, c[0x0][0xb10] ;  /* 0x00016200ff0c77ac */ /* 0x000ea20008000c00 */
[----:B------:R-:W3:Y:S01]  /*1450*/  LDCU UR6, c[0x0][0x370] ;  /* 0x00006e00ff0677ac */ /* 0x000ee20008000800 */
[----:B------:R-:W4:Y:S01]  /*1460*/  LDCU UR5, c[0x0][0x374] ;  /* 0x00006e80ff0577ac */ /* 0x000f220008000800 */
[----:B------:R-:W1:Y:S01]  /*1470*/  LDCU UR31, c[0x0][0xb0c] ;  /* 0x00016180ff1f77ac */ /* 0x000e620008000800 */
[----:B------:R-:W1:Y:S01]  /*1480*/  LDCU UR7, c[0x0][0xb20] ;  /* 0x00016400ff0777ac */ /* 0x000e620008000800 */
[----:B------:R-:W1:Y:S01]  /*1490*/  LDCU.64 UR8, c[0x0][0xb28] ;  /* 0x00016500ff0877ac */ /* 0x000e620008000a00 */
[----:B--2---:R-:W-:Y:S02]  /*14a0*/  UISETP.NE.AND UP0, UPT, UR14, 0x1, UPT ;  /* 0x000000010e00788c */ /* 0x004fe4000bf05270 */
[----:B----4-:R-:W-:Y:S02]  /*14b0*/  UIMAD.WIDE.U32 UR10, UR5, UR15, URZ ;  /* 0x0000000f050a72a5 */ /* 0x010fe4000f8e00ff */
[----:B---3--:R-:W-:-:S02]  /*14c0*/  UIMAD.WIDE.U32 UR18, UR6, UR12, URZ ;  /* 0x0000000c061272a5 */ /* 0x008fc4000f8e00ff */
[----:B-1----:R-:W-:Y:S02]  /*14d0*/  UISETP.NE.AND UP1, UPT, UR31, 0x1, UPT ;  /* 0x000000011f00788c */ /* 0x002fe4000bf25270 */
[----:B------:R-:W-:Y:S01]  /*14e0*/  UISETP.NE.AND UP2, UPT, UR30, 0x1, UPT ;  /* 0x000000011e00788c */ /* 0x000fe2000bf45270 */
[----:B------:R-:W-:Y:S02]  /*14f0*/  UMOV UR10, UR11 ;  /* 0x0000000b000a7c82 */ /* 0x000fe40008000000 */
[----:B------:R-:W-:Y:S01]  /*1500*/  UMOV UR18, UR19 ;  /* 0x0000001300127c82 */ /* 0x000fe20008000000 */
[----:B------:R-:W-:Y:S02]  /*1510*/  @UP0 USHF.R.U32.HI UR5, URZ, UR7, UR10 ;  /* 0x00000007ff050299 */ /* 0x000fe4000801160a */
[----:B------:R-:W-:Y:S02]  /*1520*/  UIMAD.WIDE.U32 UR22, UR20, UR15, URZ ;  /* 0x0000000f141672a5 */ /* 0x000fe4000f8e00ff */
[----:B------:R-:W-:-:S02]  /*1530*/  UIMAD.WIDE.U32 UR10, UR5, UR8, URZ ;  /* 0x00000008050a72a5 */ /* 0x000fc4000f8e00ff */
[----:B------:R-:W-:Y:S02]  /*1540*/  @UP1 USHF.R.U32.HI UR6, URZ, UR13, UR18 ;  /* 0x0000000dff061299 */ /* 0x000fe40008011612 */
[----:B------:R-:W-:Y:S02]  /*1550*/  UIMAD.WIDE.U32 UR16, UR28, UR12, URZ ;  /* 0x0000000c1c1072a5 */ /* 0x000fe4000f8e00ff */
[----:B------:R-:W-:Y:S01]  /*1560*/  UIMAD.WIDE.U32 UR18, UR6, UR8, URZ ;  /* 0x00000008061272a5 */ /* 0x000fe2000f8e00ff */
[----:B------:R-:W-:Y:S01]  /*1570*/  UMOV UR4, UR23 ;  /* 0x0000001700047c82 */ /* 0x000fe20008000000 */
[----:B------:R-:W-:Y:S01]  /*1580*/  UMOV UR10, UR11 ;  /* 0x0000000b000a7c82 */ /* 0x000fe20008000000 */
[----:B------:R-:W-:Y:S02]  /*1590*/  USHF.R.U32.HI UR4, URZ, UR7, UR4 ;  /* 0x00000007ff047299 */ /* 0x000fe40008011604 */
[----:B------:R-:W-:Y:S01]  /*15a0*/  @UP2 USHF.R.U32.HI UR5, URZ, UR9, UR10 ;  /* 0x00000009ff052299 */ /* 0x000fe2000801160a */
[----:B------:R-:W-:Y:S01]  /*15b0*/  UMOV UR16, UR17 ;  /* 0x0000001100107c82 */ /* 0x000fe20008000000 */
[----:B------:R-:W-:Y:S01]  /*15c0*/  UMOV UR18, UR19 ;  /* 0x0000001300127c82 */ /* 0x000fe20008000000 */
[----:B------:R-:W-:-:S02]  /*15d0*/  USHF.R.U32.HI UR13, URZ, UR13, UR16 ;  /* 0x0000000dff0d7299 */ /* 0x000fc40008011610 */
[----:B------:R-:W-:Y:S02]  /*15e0*/  USEL UR4, UR20, UR4, !UP0 ;  /* 0x0000000414047287 */ /* 0x000fe4000c000000 */
[----:B------:R-:W-:Y:S02]  /*15f0*/  @UP2 USHF.R.U32.HI UR6, URZ, UR9, UR18 ;  /* 0x00000009ff062299 */ /* 0x000fe40008011612 */
[----:B------:R-:W-:Y:S02]  /*1600*/  UIMAD UR7, UR5, UR30, URZ ;  /* 0x0000001e050772a4 */ /* 0x000fe4000f8e02ff */
[----:B------:R-:W-:Y:S02]  /*1610*/  USEL UR5, UR28, UR13, !UP1 ;  /* 0x0000000d1c057287 */ /* 0x000fe4000c800000 */
[----:B------:R-:W-:Y:S02]  /*1620*/  UIMAD UR12, UR6, UR30, URZ ;  /* 0x0000001e060c72a4 */ /* 0x000fe4000f8e02ff */
[----:B------:R-:W-:-:S02]  /*1630*/  UISETP.GE.AND UP0, UPT, UR4, UR7, UPT ;  /* 0x000000070400728c */ /* 0x000fc4000bf06270 */
[----:B------:R-:W-:Y:S02]  /*1640*/  UIMAD.WIDE.U32 UR10, UR4, UR8, URZ ;  /* 0x00000008040a72a5 */ /* 0x000fe4000f8e00ff */
[----:B------:R-:W-:Y:S02]  /*1650*/  UISETP.GE.OR UP0, UPT, UR5, UR12, UP0 ;  /* 0x0000000c0500728c */ /* 0x000fe40008706670 */
[----:B------:R-:W-:Y:S02]  /*1660*/  UIMAD.WIDE.U32 UR12, UR5, UR8, URZ ;  /* 0x00000008050c72a5 */ /* 0x000fe4000f8e00ff */
[----:B------:R-:W-:Y:S01]  /*1670*/  UIADD3 UR10, UPT, UPT, -UR4, URZ, URZ ;  /* 0x000000ff040a7290 */ /* 0x000fe2000fffe1ff */
[----:B------:R-:W-:Y:S01]  /*1680*/  UMOV UR8, UR11 ;  /* 0x0000000b00087c82 */ /* 0x000fe20008000000 */
[----:B------:R-:W-:Y:S02]  /*1690*/  UIADD3 UR11, UPT, UPT, -UR5, URZ, URZ ;  /* 0x000000ff050b7290 */ /* 0x000fe4000fffe1ff */
[----:B------:R-:W-:-:S03]  /*16a0*/  USHF.R.U32.HI UR8, URZ, UR9, UR8 ;  /* 0x00000009ff087299 */ /* 0x000fc60008011608 */
[----:B------:R-:W-:Y:S01]  /*16b0*/  @!UP0 UMOV UR7, UR13 ;  /* 0x0000000d00078c82 */ /* 0x000fe20008000000 */
[----:B------:R-:W-:Y:S02]  /*16c0*/  UIMAD UR20, UR14, UR10, UR20 ;  /* 0x0000000a0e1472a4 */ /* 0x000fe4000f8e0214 */
[----:B------:R-:W-:Y:S02]  /*16d0*/  USEL UR8, UR4, UR8, !UP2 ;  /* 0x0000000804087287 */ /* 0x000fe4000d000000 */
[----:B------:R-:W-:Y:S02]  /*16e0*/  @!UP0 USHF.R.U32.HI UR7, URZ, UR9, UR7 ;  /* 0x00000009ff078299 */ /* 0x000fe40008011607 */
[----:B------:R-:W-:Y:S02]  /*16f0*/  UIADD3 UR9, UPT, UPT, -UR8, URZ, URZ ;  /* 0x000000ff08097290 */ /* 0x000fe4000fffe1ff */
[----:B------:R-:W-:Y:S02]  /*1700*/  @!UP0 USEL UR7, UR5, UR7, !UP2 ;  /* 0x0000000705078287 */ /* 0x000fe4000d000000 */
[----:B------:R-:W-:-:S02]  /*1710*/  UIMAD UR9, UR30, UR9, UR4 ;  /* 0x000000091e0972a4 */ /* 0x000fc4000f8e0204 */
[----:B------:R-:W-:Y:S02]  /*1720*/  @!UP0 UIADD3 UR8, UPT, UPT, UR8, -UR7, URZ ;  /* 0x8000000708088290 */ /* 0x000fe4000fffe0ff */
[----:B------:R-:W-:Y:S02]  /*1730*/  @!UP0 UIMAD UR6, UR9, UR6, UR7 ;  /* 0x00000006090682a4 */ /* 0x000fe4000f8e0207 */
[----:B------:R-:W-:Y:S02]  /*1740*/  @!UP0 UIMAD UR4, UR8, UR30, UR5 ;  /* 0x0000001e080482a4 */ /* 0x000fe4000f8e0205 */
[----:B------:R-:W-:Y:S02]  /*1750*/  UIMAD UR28, UR31, UR11, UR28 ;  /* 0x0000000b1f1c72a4 */ /* 0x000fe4000f8e021c */
[----:B------:R-:W-:Y:S01]  /*1760*/  UIMAD UR20, UR4, UR14, UR20 ;  /* 0x0000000e041472a4 */ /* 0x000fe2000f8e0214 */
[----:B------:R-:W-:Y:S02]  /*1770*/  @!UP0 UMOV UR5, UR6 ;  /* 0x0000000600058c82 */ /* 0x000fe40008000000 */
[----:B------:R-:W-:-:S12]  /*1780*/  UIMAD UR28, UR5, UR31, UR28 ;  /* 0x0000001f051c72a4 */ /* 0x000fd8000f8e021c */
.L_x_18:
[----:B------:R-:W-:-:S09]  /*1790*/  UISETP.NE.AND UP0, UPT, UR33, 0x1, UPT ;  /* 0x000000012100788c */ /* 0x000fd2000bf05270 */
[----:B------:R-:W-:Y:S05]  /*17a0*/  BRA.U UP0, `(.L_x_19) ;  /* 0x0000000100447547 */ /* 0x000fea000b800000 */
[----:B------:R-:W2:Y:S01]  /*17b0*/  LDCU.128 UR8, c[0x0][0xb10] ;  /* 0x00016200ff0877ac */ /* 0x000ea20008000c00 */
[----:B------:R-:W3:Y:S01]  /*17c0*/  LDCU UR12, c[0x0][0xb0c] ;  /* 0x00016180ff0c77ac */ /* 0x000ee20008000800 */
[----:B------:R-:W4:Y:S01]  /*17d0*/  LDCU UR13, c[0x0][0xb20] ;  /* 0x00016400ff0d77ac */ /* 0x000f220008000800 */
[----:B--2---:R-:W-:Y:S02]  /*17e0*/  UIMAD.WIDE.U32 UR6, UR28, UR8, URZ ;  /* 0x000000081c0672a5 */ /* 0x004fe4000f8e00ff */
[----:B------:R-:W-:Y:S02]  /*17f0*/  UIMAD.WIDE.U32 UR4, UR20, UR11, URZ ;  /* 0x0000000b140472a5 */ /* 0x000fe4000f8e00ff */
[----:B---3--:R-:W-:Y:S02]  /*1800*/  UISETP.NE.AND UP1, UPT, UR12, 0x1, UPT ;  /* 0x000000010c00788c */ /* 0x008fe4000bf25270 */
[----:B------:R-:W-:Y:S01]  /*1810*/  UISETP.NE.AND UP0, UPT, UR10, 0x1, UPT ;  /* 0x000000010a00788c */ /* 0x000fe2000bf05270 */
[----:B------:R-:W-:-:S02]  /*1820*/  UMOV UR6, UR7 ;  /* 0x0000000700067c82 */ /* 0x000fc40008000000 */
[----:B------:R-:W-:Y:S01]  /*1830*/  UMOV UR4, UR5 ;  /* 0x0000000500047c82 */ /* 0x000fe20008000000 */
[----:B------:R-:W-:Y:S02]  /*1840*/  USHF.R.U32.HI UR9, URZ, UR9, UR6 ;  /* 0x00000009ff097299 */ /* 0x000fe40008011606 */
[----:B----4-:R-:W-:Y:S02]  /*1850*/  USHF.R.U32.HI UR4, URZ, UR13, UR4 ;  /* 0x0000000dff047299 */ /* 0x010fe40008011604 */
[----:B------:R-:W-:Y:S02]  /*1860*/  USEL UR5, UR28, UR9, !UP1 ;  /* 0x000000091c057287 */ /* 0x000fe4000c800000 */
[----:B------:R-:W-:-:S04]  /*1870*/  USEL UR4, UR20, UR4, !UP0 ;  /* 0x0000000414047287 */ /* 0x000fc8000c000000 */
[----:B------:R-:W-:Y:S02]  /*1880*/  UIADD3 UR6, UPT, UPT, UR5, -UR4, URZ ;  /* 0x8000000405067290 */ /* 0x000fe4000fffe0ff */
[----:B------:R-:W-:Y:S02]  /*1890*/  UIADD3 UR4, UPT, UPT, -UR5, UR4, URZ ;  /* 0x0000000405047290 */ /* 0x000fe4000fffe1ff */
[----:B------:R-:W-:Y:S02]  /*18a0*/  UIMAD UR20, UR6, UR10, UR20 ;  /* 0x0000000a061472a4 */ /* 0x000fe4000f8e0214 */
[----:B------:R-:W-:-:S12]  /*18b0*/  UIMAD UR28, UR4, UR12, UR28 ;  /* 0x0000000c041c72a4 */ /* 0x000fd8000f8e021c */
.L_x_19:
[----:B------:R-:W-:-:S09]  /*18c0*/  UISETP.EQ.U32.AND UP0, UPT, UR34, 0x1, UPT ;  /* 0x000000012200788c */ /* 0x000fd2000bf02070 */
[----:B------:R-:W-:Y:S05]  /*18d0*/  BRA.U !UP0, `(.L_x_20) ;  /* 0x00000001080c7547 */ /* 0x000fea000b800000 */
[----:B------:R-:W-:Y:S01]  /*18e0*/  UCGABAR_WAIT ;  /* 0x0000000000007dc7 */ /* 0x000fe20008000000 */
[----:B------:R-:W-:Y:S01]  /*18f0*/  CCTL.IVALL ;  /* 0x00000000ff00798f */ /* 0x000fe20002000000 */
[----:B------:R-:W-:Y:S05]  /*1900*/  BRA `(.L_x_21) ;  /* 0x0000000000047947 */ /* 0x000fea0003800000 */
.L_x_20:
[----:B------:R-:W-:Y:S06]  /*1910*/  BAR.SYNC.DEFER_BLOCKING 0x0 ;  /* 0x0000000000007b1d */ /* 0x000fec0000010000 */
.L_x_21:
[----:B------:R-:W-:Y:S05]  /*1920*/  BRA.U UP3, `(.L_x_22) ;  /* 0x0000001503207547 */ /* 0x000fea000b800000 */
[----:B------:R-:W2:Y:S01]  /*1930*/  LDCU UR6, c[0x0][0x38c] ;  /* 0x00007180ff0677ac */ /* 0x000ea20008000800 */
[----:B------:R-:W-:Y:S01]  /*1940*/  PLOP3.LUT P1, PT, PT, PT, UP5, 0x80, 0x8 ;  /* 0x000000000008781c */ /* 0x000fe20003f2f058 */
[----:B------:R-:W-:Y:S01]  /*1950*/  IMAD.MOV.U32 R12, RZ, RZ, 0x1 ;  /* 0x00000001ff0c7424 */ /* 0x000fe200078e00ff */
[----:B------:R-:W-:Y:S02]  /*1960*/  ISETP.NE.AND P2, PT, R0, RZ, P3 ;  /* 0x000000ff0000720c */ /* 0x000fe40001f45270 */
[----:B------:R-:W-:Y:S02]  /*1970*/  CS2R R10, SRZ ;  /* 0x00000000000a7805 */ /* 0x000fe4000001ff00 */
[----:B------:R-:W-:Y:S01]  /*1980*/  PLOP3.LUT P1, PT, P1, PT, PT, 0x8, 0x80 ;  /* 0x000000000080781c */ /* 0x000fe20000f2e170 */
[----:B------:R-:W-:Y:S01]  /*1990*/  IMAD.MOV.U32 R9, RZ, RZ, RZ ;  /* 0x000000ffff097224 */ /* 0x000fe200078e00ff */
[----:B------:R-:W3:Y:S01]  /*19a0*/  LDCU UR41, c[0x0][0x370] ;  /* 0x00006e00ff2977ac */ /* 0x000ee20008000800 */
[----:B------:R-:W-:Y:S01]  /*19b0*/  IMAD.MOV.U32 R8, RZ, RZ, 0x1 ;  /* 0x00000001ff087424 */ /* 0x000fe200078e00ff */
[----:B------:R-:W4:Y:S01]  /*19c0*/  LDCU.64 UR30, c[0x0][0x348] ;  /* 0x00006900ff1e77ac */ /* 0x000f220008000a00 */
[----:B------:R-:W-:Y:S01]  /*19d0*/  UIADD3 UR46, UPT, UPT, UR49, UR32, URZ ;  /* 0x00000020312e7290 */ /* 0x000fe2000fffe0ff */
[----:B------:R-:W1:Y:S01]  /*19e0*/  LDCU UR40, c[0x0][0x374] ;  /* 0x00006e80ff2877ac */ /* 0x000e620008000800 */
[----:B--2---:R-:W-:-:S02]  /*19f0*/  UIADD3 UR5, UPT, UPT, UR6, 0x3f, URZ ;  /* 0x0000003f06057890 */ /* 0x004fc4000fffe0ff */
[----:B------:R-:W-:Y:S02]  /*1a00*/  UIADD3 UR50, UPT, UPT, UR6, 0x7e, URZ ;  /* 0x0000007e06327890 */ /* 0x000fe4000fffe0ff */
[----:B------:R-:W-:Y:S01]  /*1a10*/  USHF.R.S32.HI UR4, URZ, 0x1f, UR5 ;  /* 0x0000001fff047899 */ /* 0x000fe20008011405 */
[----:B------:R-:W-:-:S03]  /*1a20*/  UMOV UR7, URZ ;  /* 0x000000ff00077c82 */ /* 0x000fc60008000000 */
[----:B------:R-:W-:Y:S02]  /*1a30*/  ULEA.HI UR4, UR4, UR5, URZ, 0x6 ;  /* 0x0000000504047291 */ /* 0x000fe4000f8f30ff */
[----:B------:R-:W-:Y:S02]  /*1a40*/  UIADD3 UR5, UPT, UPT, UR6, -0x1, URZ ;  /* 0xffffffff06057890 */ /* 0x000fe4000fffe0ff */
[----:B------:R-:W-:Y:S02]  /*1a50*/  USHF.R.S32.HI UR43, URZ, 0x6, UR4 ;  /* 0x00000006ff2b7899 */ /* 0x000fe40008011404 */
[----:B------:R-:W-:Y:S02]  /*1a60*/  UISETP.GE.U32.AND UP1, UPT, UR5, -0x7f, UPT ;  /* 0xffffff810500788c */ /* 0x000fe4000bf26070 */
[----:B------:R-:W-:-:S04]  /*1a70*/  UISETP.LT.U32.AND UP0, UPT, UR43, 0x5, UPT ;  /* 0x000000052b00788c */ /* 0x000fc8000bf01070 */
[----:B------:R-:W-:Y:S02]  /*1a80*/  USEL UR42, UR43, 0x5, UP0 ;  /* 0x000000052b2a7887 */ /* 0x000fe40008000000 */
[----:B------:R-:W-:Y:S02]  /*1a90*/  UISETP.NE.AND UP0, UPT, UR25, URZ, UPT ;  /* 0x000000ff1900728c */ /* 0x000fe4000bf05270 */
[----:B------:R-:W-:Y:S02]  /*1aa0*/  UIADD3 UR4, UPT, UPT, UR42, -0x1, URZ ;  /* 0xffffffff2a047890 */ /* 0x000fe4000fffe0ff */
[----:B------:R-:W-:Y:S02]  /*1ab0*/  @UP1 UIADD3 UR4, UPT, UPT, UR42, URZ, URZ ;  /* 0x000000ff2a041290 */ /* 0x000fe4000fffe0ff */
[----:B------:R-:W-:Y:S02]  /*1ac0*/  USEL UR25, UR52, 0x2, UP0 ;  /* 0x0000000234197887 */ /* 0x000fe40008000000 */
[----:B------:R-:W-:-:S02]  /*1ad0*/  UIADD3 UR48, UPT, UPT, UR43, -UR42, URZ ;  /* 0x8000002a2b307290 */ /* 0x000fc4000fffe0ff */
[----:B------:R-:W-:Y:S02]  /*1ae0*/  UIADD3 UR37, UPT, UPT, UR4, 0x1, URZ ;  /* 0x0000000104257890 */ /* 0x000fe4000fffe0ff */
[----:B-1-34-:R-:W-:-:S12]  /*1af0*/  UIADD3 UR44, UPT, UPT, -UR4, URZ, URZ ;  /* 0x000000ff042c7290 */ /* 0x01afd8000fffe1ff */
.L_x_42:
[----:B------:R-:W-:Y:S01]  /*1b00*/  UISETP.NE.AND UP0, UPT, UR47, URZ, UPT ;  /* 0x000000ff2f00728c */ /* 0x000fe2000bf05270 */
[----:B------:R-:W1:Y:S08]  /*1b10*/  S2UR UR47, SR_CgaCtaId ;  /* 0x00000000002f79c3 */ /* 0x000e700000008800 */
[----:B------:R-:W-:Y:S05]  /*1b20*/  BRA.U UP0, `(.L_x_23) ;  /* 0x0000000100347547 */ /* 0x000fea000b800000 */
[----:B------:R-:W2:Y:S01]  /*1b30*/  S2R R0, SR_CgaCtaId ;  /* 0x0000000000007919 */ /* 0x000ea20000008800 */
[----:B------:R-:W-:-:S04]  /*1b40*/  MOV R2, 0x400 ;  /* 0x0000040000027802 */ /* 0x000fc80000000f00 */
[----:B--2---:R-:W-:Y:S02]  /*1b50*/  LEA R0, R0, R2, 0x18 ;  /* 0x0000000200007211 */ /* 0x004fe400078ec0ff */
[----:B------:R-:W-:-:S03]  /*1b60*/  SHF.L.U32 R2, R8, 0x1f, RZ ;  /* 0x0000001f08027819 */ /* 0x000fc600000006ff */
[----:B------:R-:W-:-:S04]  /*1b70*/  IMAD R0, R9, 0x8, R0 ;  /* 0x0000000809007824 */ /* 0x000fc800078e0200 */
[----:B------:R-:W2:Y:S02]  /*1b80*/  SYNCS.PHASECHK.TRANS64.TRYWAIT P0, [R0+URZ+0x110], R2 ;  /* 0x00011002000075a7 */ /* 0x000ea400080011ff */
[----:B--2---:R-:W-:Y:S05]  /*1b90*/  @!P0 BRA `(.L_x_24) ;  /* 0x0000007400108947 */ /* 0x004fea0003800000 */
.L_x_150:
[----:B------:R-:W-:Y:S01]  /*1ba0*/  VIADD R9, R9, 0x1 ;  /* 0x0000000109097836 */ /* 0x000fe20000000000 */
[----:B------:R2:W-:Y:S04]  /*1bb0*/  SYNCS.ARRIVE.TRANS64.A1T0 RZ, [R0+URZ+0x100], RZ ;  /* 0x000100ff00ff79a7 */ /* 0x0005e800081000ff */
[----:B------:R-:W-:-:S04]  /*1bc0*/  ISETP.NE.AND P0, PT, R9, 0x2, PT ;  /* 0x000000020900780c */ /* 0x000fc80003f05270 */
[----:B------:R-:W-:Y:S02]  /*1bd0*/  SEL R9, R9, RZ, P0 ;  /* 0x000000ff09097207 */ /* 0x000fe40000000000 */
[----:B--2---:R-:W-:-:S04]  /*1be0*/  SEL R0, RZ, 0x1, P0 ;  /* 0x00000001ff007807 */ /* 0x004fc80000000000 */
[----:B------:R-:W-:-:S07]  /*1bf0*/  LOP3.LUT R8, R8, R0, RZ, 0x3c, !PT ;  /* 0x0000000008087212 */ /* 0x000fce00078e3cff */
.L_x_23:
[----:B------:R-:W-:Y:S01]  /*1c00*/  UMOV UR6, 0x400 ;  /* 0x0000040000067882 */ /* 0x000fe20000000000 */
[----:B------:R-:W-:Y:S01]  /*1c10*/  UISETP.GE.U32.AND UP0, UPT, UR50, 0x7f, UPT ;  /* 0x0000007f3200788c */ /* 0x000fe2000bf06070 */
[----:B------:R-:W-:Y:S01]  /*1c20*/  SHF.L.U32 R0, R12, 0x1f, RZ ;  /* 0x0000001f0c007819 */ /* 0x000fe200000006ff */
[----:B-1----:R-:W-:Y:S02]  /*1c30*/  ULEA UR6, UR47, UR6, 0x18 ;  /* 0x000000062f067291 */ /* 0x002fe4000f8ec0ff */
[----:B------:R-:W-:Y:S02]  /*1c40*/  ULEA UR11, UR20, UR46, 0x7 ;  /* 0x0000002e140b7291 */ /* 0x000fe4000f8e38ff */
[----:B------:R-:W-:Y:S01]  /*1c50*/  ULEA UR4, UR7, UR6, 0x3 ;  /* 0x0000000607047291 */ /* 0x000fe2000f8e18ff */
[----:B------:R-:W-:-:S08]  /*1c60*/  UMOV UR13, URZ ;  /* 0x000000ff000d7c82 */ /* 0x000fd00008000000 */
[----:B------:R1:W2:Y:S01]  /*1c70*/  SYNCS.PHASECHK.TRANS64.TRYWAIT P0, [UR4+0x28], R0 ;  /* 0x00002800ff0075a7 */ /* 0x0002a20008001104 */
[----:B------:R-:W-:-:S04]  /*1c80*/  ULEA.HI UR4, UR28, UR28, URZ, 0x1 ;  /* 0x0000001c1c047291 */ /* 0x000fc8000f8f08ff */
[----:B------:R-:W-:-:S04]  /*1c90*/  USHF.L.U32 UR4, UR4, 0x6, URZ ;  /* 0x0000000604047899 */ /* 0x000fc800080006ff */
[----:B------:R-:W-:Y:S01]  /*1ca0*/  ULOP3.LUT UR34, UR49, 0xffffff80, UR4, 0xf8, !UPT ;  /* 0xffffff8031227892 */ /* 0x000fe2000f8ef804 */
[----:B------:R-:W-:Y:S11]  /*1cb0*/  BRA.U !UP0, `(.L_x_25) ;  /* 0x0000000108d87547 */ /* 0x000ff6000b800000 */
[----:B------:R-:W-:Y:S01]  /*1cc0*/  UMOV UR18, UR44 ;  /* 0x0000002c00127c82 */ /* 0x000fe20008000000 */
[----:B------:R-:W-:Y:S01]  /*1cd0*/  UMOV UR4, UR7 ;  /* 0x0000000700047c82 */ /* 0x000fe20008000000 */
[----:B------:R-:W-:Y:S01]  /*1ce0*/  UMOV UR10, URZ ;  /* 0x000000ff000a7c82 */ /* 0x000fe20008000000 */
[----:B------:R-:W-:-:S05]  /*1cf0*/  UMOV UR35, UR29 ;  /* 0x0000001d00237c82 */ /* 0x000fca0008000000 */
.L_x_31:
[----:B------:R-:W-:Y:S01]  /*1d00*/  ULEA UR33, UR4, UR6, 0x3 ;  /* 0x0000000604217291 */ /* 0x000fe2000f8e18ff */
[----:B------:R-:W-:Y:S01]  /*1d10*/  @P3 MOV R2, 0x8000 ;  /* 0x0000800000023802 */ /* 0x000fe20000000f00 */
[----:B--2-4-:R-:W-:Y:S10]  /*1d20*/  @P0 BRA `(.L_x_26) ;  /* 0x00000000000c0947 */ /* 0x014ff40003800000 */
[----:B------:R-:W-:-:S04]  /*1d30*/  SHF.L.U32 R3, R12, 0x1f, RZ ;  /* 0x0000001f0c037819 */ /* 0x000fc800000006ff */
[----:B------:R-:W2:Y:S02]  /*1d40*/  SYNCS.PHASECHK.TRANS64.TRYWAIT P0, [UR33+0x28], R3 ;  /* 0x00002803ff0075a7 */ /* 0x000ea40008001121 */
[----:B--2---:R-:W-:Y:S05]  /*1d50*/  @!P0 BRA `(.L_x_27) ;  /* 0x0000007000b48947 */ /* 0x004fea0003800000 */
.L_x_26:
[----:B------:R2:W-:Y:S01]  /*1d60*/  @P3 SYNCS.ARRIVE.TRANS64 RZ, [UR33], R2 ;  /* 0x00000002ffff39a7 */ /* 0x0005e20008000021 */
[----:B------:R-:W-:Y:S02]  /*1d70*/  ULOP3.LUT UR5, UR25, 0x2, URZ, 0xfc, !UPT ;  /* 0x0000000219057892 */ /* 0x000fe4000f8efcff */
[----:B------:R-:W-:Y:S02]  /*1d80*/  UIADD3 UR18, UPT, UPT, UR18, 0x1, URZ ;  /* 0x0000000112127890 */ /* 0x000fe4000fffe0ff */
[----:B------:R-:W-:Y:S02]  /*1d90*/  UISETP.NE.AND UP0, UPT, UR5, 0x2, UPT ;  /* 0x000000020500788c */ /* 0x000fe4000bf05270 */
[----:B------:R-:W-:-:S07]  /*1da0*/  UISETP.NE.AND UP2, UPT, UR18, 0x1, UPT ;  /* 0x000000011200788c */ /* 0x000fce000bf45270 */
[----:B------:R-:W-:Y:S05]  /*1db0*/  BRA.U UP0, `(.L_x_28) ;  /* 0x0000000100047547 */ /* 0x000fea000b800000 */
[----:B------:R-:W-:Y:S05]  /*1dc0*/  BPT.TRAP 0x1 ;  /* 0x000000040000795c */ /* 0x000fea0000300000 */
.L_x_28:
[----:B------:R-:W-:Y:S04]  /*1dd0*/  BSSY.RECONVERGENT B0, `(.L_x_29) ;  /* 0x0000003000007945 */ /* 0x000fe80003800200 */
[----:B------:R-:W-:Y:S05]  /*1de0*/  @!P2 BRA `(.L_x_30) ;  /* 0x000000000004a947 */ /* 0x000fea0003800000 */
[----:B------:R-:W-:Y:S05]  /*1df0*/  BPT.TRAP 0x1 ;  /* 0x000000040000795c */ /* 0x000fea0000300000 */
.L_x_30:
[----:B------:R-:W-:Y:S05]  /*1e00*/  BSYNC.RECONVERGENT B0 ;  /* 0x0000000000007941 */ /* 0x000fea0003800200 */
.L_x_29:
[----:B------:R-:W-:Y:S02]  /*1e10*/  UIADD3 UR5, UPT, UPT, UR4, 0x1, URZ ;  /* 0x0000000104057890 */ /* 0x000fe4000fffe0ff */
[----:B------:R-:W-:Y:S02]  /*1e20*/  USHF.L.U32 UR4, UR4, 0xc, URZ ;  /* 0x0000000c04047899 */ /* 0x000fe400080006ff */
[----:B------:R-:W-:Y:S02]  /*1e30*/  UISETP.NE.AND UP0, UPT, UR5, 0x5, UPT ;  /* 0x000000050500788c */ /* 0x000fe4000bf05270 */
[----:B------:R-:W-:Y:S02]  /*1e40*/  ULOP3.LUT UR32, UR27, UR4, URZ, 0xfc, !UPT ;  /* 0x000000041b207292 */ /* 0x000fe4000f8efcff */
[----:B------:R-:W-:Y:S02]  /*1e50*/  USEL UR8, URZ, 0x1, UP0 ;  /* 0x00000001ff087887 */ /* 0x000fe40008000000 */
[----:B------:R-:W-:-:S02]  /*1e60*/  USEL UR7, UR5, URZ, UP0 ;  /* 0x000000ff05077287 */ /* 0x000fc40008000000 */
[----:B------:R-:W-:Y:S02]  /*1e70*/  UIADD3 UR16, UP1, UPT, UR30, 0x80, URZ ;  /* 0x000000801e107890 */ /* 0x000fe4000ff3e0ff */
[----:B------:R-:W-:Y:S01]  /*1e80*/  ULEA UR5, UR7, UR6, 0x3 ;  /* 0x0000000607057291 */ /* 0x000fe2000f8e18ff */
[----:B------:R-:W-:Y:S01]  /*1e90*/  LOP3.LUT R12, R12, UR8, RZ, 0x3c, !PT ;  /* 0x000000080c0c7c12 */ /* 0x000fe2000f8e3cff */
[----:B------:R-:W-:Y:S02]  /*1ea0*/  ULOP3.LUT UR8, UR26, UR4, URZ, 0xfc, !UPT ;  /* 0x000000041a087292 */ /* 0x000fe4000f8efcff */
[----:B------:R-:W-:Y:S01]  /*1eb0*/  ULEA UR32, UR32, UR6, 0x1 ;  /* 0x0000000620207291 */ /* 0x000fe2000f8e08ff */
[----:B-1----:R-:W-:Y:S01]  /*1ec0*/  SHF.L.U32 R0, R12, 0x1f, RZ ;  /* 0x0000001f0c007819 */ /* 0x002fe200000006ff */
[----:B------:R-:W-:Y:S02]  /*1ed0*/  UIADD3 UR14, UP0, UPT, UR30, 0x180, URZ ;  /* 0x000001801e0e7890 */ /* 0x000fe4000ff1e0ff */
[----:B------:R-:W-:Y:S01]  /*1ee0*/  ULEA UR8, UR8, UR6, 0x1 ;  /* 0x0000000608087291 */ /* 0x000fe2000f8e08ff */
[----:B------:R3:W4:Y:S01]  /*1ef0*/  SYNCS.PHASECHK.TRANS64.TRYWAIT P0, [UR5+0x28], R0 ;  /* 0x00002800ff0075a7 */ /* 0x0007220008001105 */
[----:B------:R-:W-:-:S02]  /*1f00*/  ULOP3.LUT UR33, UR33, 0xfefffff8, URZ, 0xc0, !UPT ;  /* 0xfefffff821217892 */ /* 0x000fc4000f8ec0ff */
[----:B------:R-:W-:Y:S02]  /*1f10*/  UIADD3.X UR17, UPT, UPT, URZ, UR31, URZ, UP1, !UPT ;  /* 0x0000001fff117290 */ /* 0x000fe40008ffe4ff */
[----:B------:R-:W-:Y:S02]  /*1f20*/  UIADD3 UR32, UPT, UPT, UR32, 0x4300, URZ ;  /* 0x0000430020207890 */ /* 0x000fe4000fffe0ff */
[----:B------:R-:W-:Y:S02]  /*1f30*/  UPRMT UR5, URZ, 0x5410, UR24 ;  /* 0x00005410ff057896 */ /* 0x000fe40008000018 */
[----:B------:R-:W-:Y:S02]  /*1f40*/  UIADD3 UR8, UPT, UPT, UR8, 0xe300, URZ ;  /* 0x0000e30008087890 */ /* 0x000fe4000fffe0ff */
[----:B------:R-:W-:Y:S02]  /*1f50*/  UIADD3.X UR15, UPT, UPT, URZ, UR31, URZ, UP0, !UPT ;  /* 0x0000001fff0f7290 */ /* 0x000fe400087fe4ff */
[----:B------:R-:W-:Y:S01]  /*1f60*/  UPRMT UR4, URZ, 0x5410, UR21 ;  /* 0x00005410ff047896 */ /* 0x000fe20008000015 */
[----:B------:R-:W-:Y:S01]  /*1f70*/  UMOV UR22, 0x0 ;  /* 0x0000000000167882 */ /* 0x000fe20000000000 */
[----:B------:R-:W-:Y:S01]  /*1f80*/  UMOV UR23, 0x10000000 ;  /* 0x1000000000177882 */ /* 0x000fe20000000000 */
[----:B------:R-:W-:Y:S01]  /*1f90*/  UMOV UR12, UR36 ;  /* 0x00000024000c7c82 */ /* 0x000fe20008000000 */
[----:B------:R-:W-:Y:S01]  /*1fa0*/  UMOV UR9, UR33 ;  /* 0x0000002100097c82 */ /* 0x000fe20008000000 */
[----:B------:R1:W-:Y:S01]  /*1fb0*/  UTMALDG.3D.MULTICAST.2CTA [UR32], [UR16], UR5, desc[UR22] ;  /* 0x00001620100073b4 */ /* 0x0003e20008211805 */
[----:B------:R-:W-:-:S03]  /*1fc0*/  UMOV UR13, UR37 ;  /* 0x00000025000d7c82 */ /* 0x000fc60008000000 */
[----:B------:R2:W-:Y:S01]  /*1fd0*/  UTMALDG.3D.MULTICAST.2CTA [UR8], [UR14], UR4, desc[UR22] ;  /* 0x000016080e0073b4 */ /* 0x0005e20008211804 */
[----:B-1----:R-:W-:Y:S02]  /*1fe0*/  UIADD3 UR35, UPT, UPT, UR35, 0x40, URZ ;  /* 0x0000004023237890 */ /* 0x002fe4000fffe0ff */
[----:B--2---:R-:W-:Y:S01]  /*1ff0*/  UIADD3 UR10, UPT, UPT, UR10, 0x40, URZ ;  /* 0x000000400a0a7890 */ /* 0x004fe2000fffe0ff */
[----:B------:R-:W-:Y:S01]  /*2000*/  UMOV UR4, UR7 ;  /* 0x0000000700047c82 */ /* 0x000fe20008000000 */
[----:B---3--:R-:W-:Y:S10]  /*2010*/  BRA.U UP2, `(.L_x_31) ;  /* 0xfffffffd02387547 */ /* 0x008ff4000b83ffff */
.L_x_25:
[----:B------:R-:W-:Y:S01]  /*2020*/  ULEA UR4, UR7, UR6, 0x3 ;  /* 0x0000000607047291 */ /* 0x000fe2000f8e18ff */
[----:B-1----:R-:W-:Y:S01]  /*2030*/  SHF.L.U32 R0, R12, 0x1f, RZ ;  /* 0x0000001f0c007819 */ /* 0x002fe200000006ff */
[----:B------:R-:W-:Y:S01]  /*2040*/  @!P1 SYNCS.ARRIVE.TRANS64.A1T0 RZ, [UR6+0x98], RZ ;  /* 0x000098ffffff99a7 */ /* 0x000fe20008100006 */
[----:B------:R-:W-:-:S06]  /*2050*/  UISETP.GT.AND UP0, UPT, UR43, UR42, UPT ;  /* 0x0000002a2b00728c */ /* 0x000fcc000bf04270 */
[----:B--2-4-:R1:W2:Y:S03]  /*2060*/  SYNCS.PHASECHK.TRANS64.TRYWAIT P0, [UR4+0x28], R0 ;  /* 0x00002800ff0075a7 */ /* 0x0142a60008001104 */
[----:B------:R-:W-:Y:S05]  /*2070*/  BRA.U !UP0, `(.L_x_32) ;  /* 0x0000000108d47547 */ /* 0x000fea000b800000 */
[----:B------:R-:W-:Y:S01]  /*2080*/  UIADD3 UR28, UPT, UPT, UR48, UR13, URZ ;  /* 0x0000000d301c7290 */ /* 0x000fe2000fffe0ff */
[----:B------:R-:W-:-:S11]  /*2090*/  UMOV UR4, UR7 ;  /* 0x0000000700047c82 */ /* 0x000fd60008000000 */
.L_x_38:
[----:B------:R-:W-:Y:S01]  /*20a0*/  ULEA UR17, UR4, UR6, 0x3 ;  /* 0x0000000604117291 */ /* 0x000fe2000f8e18ff */
[----:B--2---:R-:W-:Y:S01]  /*20b0*/  @P3 MOV R2, 0x8000 ;  /* 0x0000800000023802 */ /* 0x004fe20000000f00 */
[----:B--2-4-:R-:W-:Y:S10]  /*20c0*/  @P0 BRA `(.L_x_33) ;  /* 0x00000000000c0947 */ /* 0x014ff40003800000 */
[----:B------:R-:W-:-:S04]  /*20d0*/  SHF.L.U32 R3, R12, 0x1f, RZ ;  /* 0x0000001f0c037819 */ /* 0x000fc800000006ff */
[----:B------:R-:W2:Y:S02]  /*20e0*/  SYNCS.PHASECHK.TRANS64.TRYWAIT P0, [UR17+0x28], R3 ;  /* 0x00002803ff0075a7 */ /* 0x000ea40008001111 */
[----:B--2---:R-:W-:Y:S05]  /*20f0*/  @!P0 BRA `(.L_x_34) ;  /* 0x0000006c00e48947 */ /* 0x004fea0003800000 */
.L_x_33:
[----:B------:R2:W-:Y:S01]  /*2100*/  @P3 SYNCS.ARRIVE.TRANS64 RZ, [UR17], R2 ;  /* 0x00000002ffff39a7 */ /* 0x0005e20008000011 */
[----:B------:R-:W-:-:S04]  /*2110*/  ULOP3.LUT UR5, UR25, 0x2, URZ, 0xfc, !UPT ;  /* 0x0000000219057892 */ /* 0x000fc8000f8efcff */
[----:B------:R-:W-:-:S09]  /*2120*/  UISETP.NE.AND UP0, UPT, UR5, 0x2, UPT ;  /* 0x000000020500788c */ /* 0x000fd2000bf05270 */
[----:B------:R-:W-:Y:S05]  /*2130*/  BRA.U UP0, `(.L_x_35) ;  /* 0x0000000100047547 */ /* 0x000fea000b800000 */
[----:B------:R-:W-:Y:S05]  /*2140*/  BPT.TRAP 0x1 ;  /* 0x000000040000795c */ /* 0x000fea0000300000 */
.L_x_35:
[----:B------:R-:W-:Y:S04]  /*2150*/  BSSY.RECONVERGENT B0, `(.L_x_36) ;  /* 0x0000003000007945 */ /* 0x000fe80003800200 */
[----:B------:R-:W-:Y:S05]  /*2160*/  @!P2 BRA `(.L_x_37) ;  /* 0x000000000004a947 */ /* 0x000fea0003800000 */
[----:B------:R-:W-:Y:S05]  /*2170*/  BPT.TRAP 0x1 ;  /* 0x000000040000795c */ /* 0x000fea0000300000 */
.L_x_37:
[----:B------:R-:W-:Y:S05]  /*2180*/  BSYNC.RECONVERGENT B0 ;  /* 0x0000000000007941 */ /* 0x000fea0003800200 */
.L_x_36:
[----:B------:R-:W-:Y:S02]  /*2190*/  UIADD3 UR5, UPT, UPT, UR4, 0x1, URZ ;  /* 0x0000000104057890 */ /* 0x000fe4000fffe0ff */
[----:B------:R-:W-:Y:S02]  /*21a0*/  USHF.L.U32 UR4, UR4, 0xc, URZ ;  /* 0x0000000c04047899 */ /* 0x000fe400080006ff */
[----:B------:R-:W-:Y:S02]  /*21b0*/  UISETP.NE.AND UP0, UPT, UR5, 0x5, UPT ;  /* 0x000000050500788c */ /* 0x000fe4000bf05270 */
[----:B------:R-:W-:Y:S02]  /*21c0*/  USHF.L.U32 UR10, UR13, 0x6, URZ ;  /* 0x000000060d0a7899 */ /* 0x000fe400080006ff */
[----:B------:R-:W-:Y:S02]  /*21d0*/  USEL UR8, URZ, 0x1, UP0 ;  /* 0x00000001ff087887 */ /* 0x000fe40008000000 */
[----:B------:R-:W-:-:S02]  /*21e0*/  USEL UR7, UR5, URZ, UP0 ;  /* 0x000000ff05077287 */ /* 0x000fc40008000000 */
[----:B------:R-:W-:Y:S02]  /*21f0*/  UIADD3 UR22, UP0, UPT, UR30, 0x180, URZ ;  /* 0x000001801e167890 */ /* 0x000fe4000ff1e0ff */
[----:B------:R-:W-:Y:S01]  /*2200*/  ULEA UR5, UR7, UR6, 0x3 ;  /* 0x0000000607057291 */ /* 0x000fe2000f8e18ff */
[----:B------:R-:W-:Y:S01]  /*2210*/  LOP3.LUT R12, R12, UR8, RZ, 0x3c, !PT ;  /* 0x000000080c0c7c12 */ /* 0x000fe2000f8e3cff */
[----:B------:R-:W-:Y:S02]  /*2220*/  UIADD3 UR13, UPT, UPT, UR13, 0x1, URZ ;  /* 0x000000010d0d7890 */ /* 0x000fe4000fffe0ff */
[----:B------:R-:W-:Y:S01]  /*2230*/  UIADD3 UR14, UP1, UPT, UR30, 0x80, URZ ;  /* 0x000000801e0e7890 */ /* 0x000fe2000ff3e0ff */
[----:B-1----:R-:W-:Y:S01]  /*2240*/  SHF.L.U32 R0, R12, 0x1f, RZ ;  /* 0x0000001f0c007819 */ /* 0x002fe200000006ff */
[----:B------:R-:W-:Y:S02]  /*2250*/  UIADD3.X UR23, UPT, UPT, URZ, UR31, URZ, UP0, !UPT ;  /* 0x0000001fff177290 */ /* 0x000fe400087fe4ff */
[----:B------:R-:W-:Y:S01]  /*2260*/  UISETP.NE.AND UP0, UPT, UR13, UR28, UPT ;  /* 0x0000001c0d00728c */ /* 0x000fe2000bf05270 */
[----:B------:R3:W4:Y:S01]  /*2270*/  SYNCS.PHASECHK.TRANS64.TRYWAIT P0, [UR5+0x28], R0 ;  /* 0x00002800ff0075a7 */ /* 0x0007220008001105 */
[----:B------:R-:W-:-:S02]  /*2280*/  ULOP3.LUT UR5, UR27, UR4, URZ, 0xfc, !UPT ;  /* 0x000000041b057292 */ /* 0x000fc4000f8efcff */
[----:B------:R-:W-:Y:S02]  /*2290*/  ULOP3.LUT UR4, UR26, UR4, URZ, 0xfc, !UPT ;  /* 0x000000041a047292 */ /* 0x000fe4000f8efcff */
[----:B------:R-:W-:Y:S02]  /*22a0*/  ULEA UR5, UR5, UR6, 0x1 ;  /* 0x0000000605057291 */ /* 0x000fe4000f8e08ff */
[----:B------:R-:W-:Y:S02]  /*22b0*/  ULEA UR4, UR4, UR6, 0x1 ;  /* 0x0000000604047291 */ /* 0x000fe4000f8e08ff */
[----:B------:R-:W-:Y:S02]  /*22c0*/  UIADD3 UR16, UPT, UPT, UR5, 0x4300, URZ ;  /* 0x0000430005107890 */ /* 0x000fe4000fffe0ff */
[----:B------:R-:W-:Y:S02]  /*22d0*/  ULOP3.LUT UR17, UR17, 0xfefffff8, URZ, 0xc0, !UPT ;  /* 0xfefffff811117892 */ /* 0x000fe4000f8ec0ff */
[----:B------:R-:W-:-:S02]  /*22e0*/  ULOP3.LUT UR19, UR29, UR10, URZ, 0xfc, !UPT ;  /* 0x0000000a1d137292 */ /* 0x000fc4000f8efcff */
[----:B------:R-:W-:Y:S02]  /*22f0*/  UIADD3.X UR15, UPT, UPT, URZ, UR31, URZ, UP1, !UPT ;  /* 0x0000001fff0f7290 */ /* 0x000fe40008ffe4ff */
[----:B------:R-:W-:Y:S02]  /*2300*/  UPRMT UR5, URZ, 0x5410, UR24 ;  /* 0x00005410ff057896 */ /* 0x000fe40008000018 */
[----:B------:R-:W-:Y:S02]  /*2310*/  UIADD3 UR8, UPT, UPT, UR4, 0xe300, URZ ;  /* 0x0000e30004087890 */ /* 0x000fe4000fffe0ff */
[----:B------:R-:W-:Y:S01]  /*2320*/  UPRMT UR4, URZ, 0x5410, UR21 ;  /* 0x00005410ff047896 */ /* 0x000fe20008000015 */
[----:B------:R-:W-:Y:S01]  /*2330*/  UMOV UR32, 0x0 ;  /* 0x0000000000207882 */ /* 0x000fe20000000000 */
[----:B------:R-:W-:Y:S01]  /*2340*/  UMOV UR33, 0x10000000 ;  /* 0x1000000000217882 */ /* 0x000fe20000000000 */
[----:B------:R-:W-:Y:S01]  /*2350*/  UMOV UR18, UR34 ;  /* 0x0000002200127c82 */ /* 0x000fe20008000000 */
[----:B------:R-:W-:Y:S01]  /*2360*/  UMOV UR20, UR36 ;  /* 0x0000002400147c82 */ /* 0x000fe20008000000 */
[----:B------:R-:W-:Y:S01]  /*2370*/  UMOV UR12, UR36 ;  /* 0x00000024000c7c82 */ /* 0x000fe20008000000 */
[----:B------:R-:W-:Y:S01]  /*2380*/  UMOV UR9, UR17 ;  /* 0x0000001100097c82 */ /* 0x000fe20008000000 */
[----:B------:R-:W-:Y:S02]  /*2390*/  UTMALDG.3D.MULTICAST.2CTA [UR16], [UR14], UR5, desc[UR32] ;  /* 0x000020100e0073b4 */ /* 0x000fe40008211805 */
[----:B------:R1:W-:Y:S02]  /*23a0*/  UTMALDG.3D.MULTICAST.2CTA [UR8], [UR22], UR4, desc[UR32] ;  /* 0x00002008160073b4 */ /* 0x0003e40008211804 */
[----:B-1----:R-:W-:Y:S01]  /*23b0*/  UMOV UR4, UR7 ;  /* 0x0000000700047c82 */ /* 0x002fe20008000000 */
[----:B---3--:R-:W-:Y:S05]  /*23c0*/  BRA.U UP0, `(.L_x_38) ;  /* 0xfffffffd00347547 */ /* 0x008fea000b83ffff */
.L_x_32:
[C---:B------:R-:W-:Y:S01]  /*23d0*/  LEA R3, R11.reuse, UR6, 0x3 ;  /* 0x000000060b037c11 */ /* 0x040fe2000f8e18ff */
[----:B------:R-:W-:Y:S01]  /*23e0*/  NOP ;  /* 0x0000000000007918 */ /* 0x000fe20000000000 */
[----:B-1----:R-:W-:Y:S02]  /*23f0*/  SHF.L.U32 R0, R10, 0x1f, RZ ;  /* 0x0000001f0a007819 */ /* 0x002fe400000006ff */
[----:B------:R-:W-:Y:S02]  /*2400*/  LEA R4, R11, UR6, 0x4 ;  /* 0x000000060b047c11 */ /* 0x000fe4000f8e20ff */
[----:B--2-4-:R-:W1:Y:S02]  /*2410*/  SYNCS.PHASECHK.TRANS64.TRYWAIT P0, [R3+URZ+0xa0], R0 ;  /* 0x0000a000030075a7 */ /* 0x014e6400080011ff */
[----:B-1----:R-:W-:Y:S05]  /*2420*/  @!P0 BRA `(.L_x_39) ;  /* 0x0000006c00308947 */ /* 0x002fea0003800000 */
.L_x_153:
[----:B------:R-:W2:Y:S01]  /*2430*/  LDS.128 R4, [R4+0x130] ;  /* 0x0001300004047984 */ /* 0x000ea20000000c00 */
[----:B------:R-:W-:Y:S01]  /*2440*/  UISETP.GE.AND UP0, UPT, UR45, 0x1, UPT ;  /* 0x000000012d00788c */ /* 0x000fe2000bf06270 */
[----:B------:R-:W-:Y:S01]  /*2450*/  @!PT LDS RZ, [RZ] ;  /* 0x00000000fffff984 */ /* 0x000fe20000000800 */
[----:B------:R-:W-:Y:S01]  /*2460*/  @!PT LDS RZ, [RZ] ;  /* 0x00000000fffff984 */ /* 0x000fe20000000800 */
[----:B------:R-:W-:Y:S01]  /*2470*/  @!PT LDS RZ, [RZ] ;  /* 0x00000000fffff984 */ /* 0x000fe20000000800 */
[----:B------:R-:W-:Y:S01]  /*2480*/  @!PT LDS RZ, [RZ] ;  /* 0x00000000fffff984 */ /* 0x000fe20000000800 */
[----:B------:R3:W-:Y:S06]  /*2490*/  MEMBAR.ALL.CTA ;  /* 0x0000000000007992 */ /* 0x0007ec0000008000 */
[----:B---3--:R-:W3:Y:S01]  /*24a0*/  FENCE.VIEW.ASYNC.S ;  /* 0x00000000000073c6 */ /* 0x008ee20000000000 */
[----:B--2---:R-:W-:-:S13]  /*24b0*/  LOP3.LUT P0, RZ, R6, 0x1, RZ, 0xc0, !PT ;  /* 0x0000000106ff7812 */ /* 0x004fda000780c0ff */
[----:B---3--:R-:W-:Y:S01]  /*24c0*/  VOTEU.ANY UP1, P0 ;  /* 0x0000000000ff7886 */ /* 0x008fe20000020100 */
[----:B------:R-:W-:-:S13]  /*24d0*/  PLOP3.LUT P0, PT, PT, PT, UP1, 0x80, 0x8 ;  /* 0x000000000008781c */ /* 0x000fda0003f0f018 */
[----:B-1----:R-:W-:Y:S02]  /*24e0*/  @P0 LOP3.LUT R0, R5, 0xffff, RZ, 0xc0, !PT ;  /* 0x0000ffff05000812 */ /* 0x002fe400078ec0ff */
[----:B------:R-:W-:Y:S02]  /*24f0*/  @P0 MOV R2, R4 ;  /* 0x0000000400020202 */ /* 0x000fe40000000f00 */
[----:B------:R-:W-:Y:S01]  /*2500*/  @P0 R2UR UR5, R0 ;  /* 0x00000000000502ca */ /* 0x000fe200000e0000 */
[----:B------:R-:W-:Y:S01]  /*2510*/  VIADD R0, R3, 0xb0 ;  /* 0x000000b003007836 */ /* 0x000fe20000000000 */
[----:B------:R-:W-:Y:S02]  /*2520*/  @P0 SHF.R.U32.HI R4, RZ, 0x10, R5 ;  /* 0x00000010ff040819 */ /* 0x000fe40000011605 */
[----:B------:R-:W-:Y:S02]  /*2530*/  @P0 R2UR UR8, R2 ;  /* 0x00000000020802ca */ /* 0x000fe400000e0000 */
[----:B------:R-:W-:-:S02]  /*2540*/  PRMT R0, RZ, 0x654, R0 ;  /* 0x00000654ff007816 */ /* 0x000fc40000000000 */
[----:B------:R-:W-:Y:S02]  /*2550*/  @P0 R2UR UR4, R4 ;  /* 0x00000000040402ca */ /* 0x000fe400000e0000 */
[----:B------:R1:W-:Y:S03]  /*2560*/  SYNCS.ARRIVE.TRANS64.RED.A1T0 RZ, [R0+URZ], RZ ;  /* 0x000000ff00ff79a7 */ /* 0x0003e600081004ff */
[----:B------:R-:W-:-:S04]  /*2570*/  @UP1 UMOV UR38, UR5 ;  /* 0x0000000500261c82 */ /* 0x000fc80008000000 */
[----:B------:R-:W-:-:S04]  /*2580*/  @UP1 UMOV UR39, UR8 ;  /* 0x0000000800271c82 */ /* 0x000fc80008000000 */
[----:B------:R-:W-:Y:S01]  /*2590*/  @UP1 UMOV UR36, UR4 ;  /* 0x0000000400241c82 */ /* 0x000fe20008000000 */
[----:B------:R-:W-:Y:S05]  /*25a0*/  BRA.U !UP0, `(.L_x_40) ;  /* 0x0000000108d47547 */ /* 0x000fea000b800000 */
[----:B------:R-:W2:Y:S01]  /*25b0*/  LDCU.128 UR12, c[0x0][0xb10] ;  /* 0x00016200ff0c77ac */ /* 0x000ea20008000c00 */
[----:B------:R-:W3:Y:S01]  /*25c0*/  LDCU UR28, c[0x0][0xb20] ;  /* 0x00016400ff1c77ac */ /* 0x000ee20008000800 */
[----:B------:R-:W4:Y:S01]  /*25d0*/  LDCU UR20, c[0x0][0xb0c] ;  /* 0x00016180ff1477ac */ /* 0x000f220008000800 */
[----:B------:R-:W1:Y:S01]  /*25e0*/  LDCU.64 UR10, c[0x0][0xb28] ;  /* 0x00016500ff0a77ac */ /* 0x000e620008000a00 */
[----:B------:R-:W-:Y:S02]  /*25f0*/  UISETP.NE.AND UP3, UPT, UR45, 0x1, UPT ;  /* 0x000000012d00788c */ /* 0x000fe4000bf65270 */
[----:B--2---:R-:W-:Y:S02]  /*2600*/  UIMAD.WIDE.U32 UR8, UR40, UR15, URZ ;  /* 0x0000000f280872a5 */ /* 0x004fe4000f8e00ff */
[----:B------:R-:W-:Y:S02]  /*2610*/  UIMAD.WIDE.U32 UR4, UR41, UR12, URZ ;  /* 0x0000000c290472a5 */ /* 0x000fe4000f8e00ff */
[----:B------:R-:W-:-:S02]  /*2620*/  UISETP.NE.AND UP0, UPT, UR14, 0x1, UPT ;  /* 0x000000010e00788c */ /* 0x000fc4000bf05270 */
[----:B------:R-:W-:Y:S01]  /*2630*/  UIMAD.WIDE.U32 UR22, UR38, UR15, URZ ;  /* 0x0000000f261672a5 */ /* 0x000fe2000f8e00ff */
[----:B------:R-:W-:Y:S02]  /*2640*/  UMOV UR8, UR9 ;  /* 0x0000000900087c82 */ /* 0x000fe40008000000 */
[----:B------:R-:W-:Y:S01]  /*2650*/  UMOV UR4, UR5 ;  /* 0x0000000500047c82 */ /* 0x000fe20008000000 */
[----:B---3--:R-:W-:Y:S02]  /*2660*/  USHF.R.U32.HI UR8, URZ, UR28, UR8 ;  /* 0x0000001cff087299 */ /* 0x008fe40008011608 */
[----:B----4-:R-:W-:Y:S02]  /*2670*/  UISETP.NE.AND UP2, UPT, UR20, 0x1, UPT ;  /* 0x000000011400788c */ /* 0x010fe4000bf45270 */
[----:B------:R-:W-:Y:S02]  /*2680*/  USHF.R.U32.HI UR4, URZ, UR13, UR4 ;  /* 0x0000000dff047299 */ /* 0x000fe40008011604 */
[----:B------:R-:W-:-:S02]  /*2690*/  USEL UR5, UR40, UR8, !UP0 ;  /* 0x0000000828057287 */ /* 0x000fc4000c000000 */
[----:B------:R-:W-:Y:S02]  /*26a0*/  USEL UR8, UR41, UR4, !UP2 ;  /* 0x0000000429087287 */ /* 0x000fe4000d000000 */
[----:B-1----:R-:W-:Y:S01]  /*26b0*/  UIMAD.WIDE.U32 UR16, UR5, UR10, URZ ;  /* 0x0000000a051072a5 */ /* 0x002fe2000f8e00ff */
[----:B------:R-:W-:Y:S01]  /*26c0*/  UMOV UR4, UR23 ;  /* 0x0000001700047c82 */ /* 0x000fe20008000000 */
[----:B------:R-:W-:Y:S02]  /*26d0*/  UIMAD.WIDE.U32 UR18, UR39, UR12, URZ ;  /* 0x0000000c271272a5 */ /* 0x000fe4000f8e00ff */
[----:B------:R-:W-:-:S03]  /*26e0*/  UIMAD.WIDE.U32 UR22, UR8, UR10, URZ ;  /* 0x0000000a081672a5 */ /* 0x000fc6000f8e00ff */
[----:B------:R-:W-:Y:S01]  /*26f0*/  UMOV UR16, UR17 ;  /* 0x0000001100107c82 */ /* 0x000fe20008000000 */
[----:B------:R-:W-:Y:S02]  /*2700*/  USHF.R.U32.HI UR4, URZ, UR28, UR4 ;  /* 0x0000001cff047299 */ /* 0x000fe40008011604 */
[----:B------:R-:W-:Y:S01]  /*2710*/  @UP3 USHF.R.U32.HI UR5, URZ, UR11, UR16 ;  /* 0x0000000bff053299 */ /* 0x000fe20008011610 */
[----:B------:R-:W-:Y:S01]  /*2720*/  UMOV UR18, UR19 ;  /* 0x0000001300127c82 */ /* 0x000fe20008000000 */
[----:B------:R-:W-:Y:S01]  /*2730*/  UMOV UR22, UR23 ;  /* 0x0000001700167c82 */ /* 0x000fe20008000000 */
[----:B------:R-:W-:Y:S02]  /*2740*/  USHF.R.U32.HI UR13, URZ, UR13, UR18 ;  /* 0x0000000dff0d7299 */ /* 0x000fe40008011612 */
[----:B------:R-:W-:Y:S02]  /*2750*/  USEL UR4, UR38, UR4, !UP0 ;  /* 0x0000000426047287 */ /* 0x000fe4000c000000 */
[----:B------:R-:W-:-:S02]  /*2760*/  @UP3 USHF.R.U32.HI UR8, URZ, UR11, UR22 ;  /* 0x0000000bff083299 */ /* 0x000fc40008011616 */
[----:B------:R-:W-:Y:S02]  /*2770*/  UIMAD UR9, UR45, UR5, URZ ;  /* 0x000000052d0972a4 */ /* 0x000fe4000f8e02ff */
[----:B------:R-:W-:Y:S02]  /*2780*/  USEL UR5, UR39, UR13, !UP2 ;  /* 0x0000000d27057287 */ /* 0x000fe4000d000000 */
[----:B------:R-:W-:Y:S02]  /*2790*/  UIMAD UR12, UR45, UR8, URZ ;  /* 0x000000082d0c72a4 */ /* 0x000fe4000f8e02ff */
[----:B------:R-:W-:Y:S02]  /*27a0*/  UISETP.GE.AND UP0, UPT, UR4, UR9, UPT ;  /* 0x000000090400728c */ /* 0x000fe4000bf06270 */
[----:B------:R-:W-:Y:S02]  /*27b0*/  UIMAD.WIDE.U32 UR16, UR4, UR10, URZ ;  /* 0x0000000a041072a5 */ /* 0x000fe4000f8e00ff */
[----:B------:R-:W-:-:S02]  /*27c0*/  UISETP.GE.OR UP0, UPT, UR5, UR12, UP0 ;  /* 0x0000000c0500728c */ /* 0x000fc40008706670 */
        /* <DEDUP_REMOVED lines=19> */
.L_x_40:
[----:B------:R-:W2:Y:S02]  /*2900*/  LDCU UR4, c[0x0][0xb30] ;  /* 0x00016600ff0477ac */ /* 0x000ea40008000800 */
[----:B--2---:R-:W-:-:S09]  /*2910*/  UISETP.NE.AND UP0, UPT, UR4, 0x1, UPT ;  /* 0x000000010400788c */ /* 0x004fd2000bf05270 */
        /* <DEDUP_REMOVED lines=18> */
.L_x_41:
[----:B------:R-:W-:Y:S01]  /*2a40*/  VIADD R11, R11, 0x1 ;  /* 0x000000010b0b7836 */ /* 0x000fe20000000000 */
[----:B------:R-:W-:Y:S01]  /*2a50*/  R2UR UR4, R52 ;  /* 0x00000000340472ca */ /* 0x000fe200000e0000 */
[----:B------:R-:W-:Y:S01]  /*2a60*/  UIADD3 UR28, UPT, UPT, UR39, UR63, URZ ;  /* 0x0000003f271c7290 */ /* 0x000fe2000fffe0ff */
[----:B------:R-:W-:Y:S02]  /*2a70*/  PLOP3.LUT P1, PT, PT, PT, PT, 0x80, 0x8 ;  /* 0x000000000008781c */ /* 0x000fe40003f2f070 */
[----:B------:R-:W-:-:S04]  /*2a80*/  ISETP.NE.AND P0, PT, R11, 0x2, PT ;  /* 0x000000020b00780c */ /* 0x000fc80003f05270 */
[----:B-1----:R-:W-:Y:S02]  /*2a90*/  SEL R0, RZ, 0x1, P0 ;  /* 0x00000001ff007807 */ /* 0x002fe40000000000 */
[----:B------:R-:W-:Y:S02]  /*2aa0*/  SEL R11, R11, RZ, P0 ;  /* 0x000000ff0b0b7207 */ /* 0x000fe40000000000 */
[----:B------:R-:W-:Y:S01]  /*2ab0*/  LOP3.LUT R10, R10, R0, RZ, 0x3c, !PT ;  /* 0x000000000a0a7212 */ /* 0x000fe200078e3cff */
[----:B------:R-:W-:Y:S01]  /*2ac0*/  UIADD3 UR20, UPT, UPT, UR38, UR4, URZ ;  /* 0x0000000426147290 */ /* 0x000fe2000fffe0ff */
[----:B------:R-:W-:Y:S11]  /*2ad0*/  BRA.U UP1, `(.L_x_42) ;  /* 0xfffffff101087547 */ /* 0x000ff6000b83ffff */
[----:B------:R-:W-:Y:S01]  /*2ae0*/  UIADD3 UR8, UPT, UPT, UR6, 0x28, URZ ;  /* 0x0000002806087890 */ /* 0x000fe2000fffe0ff */
[----:B------:R-:W-:-:S03]  /*2af0*/  SHF.L.U32 R2, R12, 0x1f, RZ ;  /* 0x0000001f0c027819 */ /* 0x000fc600000006ff */
[----:B------:R-:W-:-:S09]  /*2b00*/  ULEA UR4, UR7, UR8, 0x3 ;  /* 0x0000000807047291 */ /* 0x000fd2000f8e18ff */
[----:B------:R-:W1:Y:S02]  /*2b10*/  SYNCS.PHASECHK.TRANS64.TRYWAIT P0, [UR4], R2 ;  /* 0x00000002ff0075a7 */ /* 0x000e640008001104 */
[----:B-1----:R-:W-:Y:S05]  /*2b20*/  @!P0 BRA `(.L_x_43) ;  /* 0x0000006400848947 */ /* 0x002fea0003800000 */
.L_x_155:
[----:B------:R-:W-:-:S04]  /*2b30*/  UIADD3 UR4, UPT, UPT, UR7, 0x1, URZ ;  /* 0x0000000107047890 */ /* 0x000fc8000fffe0ff */
[----:B------:R-:W-:-:S04]  /*2b40*/  UISETP.NE.AND UP0, UPT, UR4, 0x5, UPT ;  /* 0x000000050400788c */ /* 0x000fc8000bf05270 */
[----:B------:R-:W-:Y:S02]  /*2b50*/  USEL UR6, URZ, 0x1, UP0 ;  /* 0x00000001ff067887 */ /* 0x000fe40008000000 */
[----:B------:R-:W-:-:S04]  /*2b60*/  USEL UR4, UR4, URZ, UP0 ;  /* 0x000000ff04047287 */ /* 0x000fc80008000000 */
[----:B------:R-:W-:Y:S01]  /*2b70*/  ULEA UR5, UR4, UR8, 0x3 ;  /* 0x0000000804057291 */ /* 0x000fe2000f8e18ff */
[----:B-1----:R-:W-:-:S04]  /*2b80*/  LOP3.LUT R2, R12, UR6, RZ, 0x3c, !PT ;  /* 0x000000060c027c12 */ /* 0x002fc8000f8e3cff */
[----:B------:R-:W-:-:S04]  /*2b90*/  SHF.L.U32 R3, R2, 0x1f, RZ ;  /* 0x0000001f02037819 */ /* 0x000fc800000006ff */
[----:B------:R-:W1:Y:S02]  /*2ba0*/  SYNCS.PHASECHK.TRANS64.TRYWAIT P0, [UR5], R3 ;  /* 0x00000003ff0075a7 */ /* 0x000e640008001105 */
[----:B-1----:R-:W-:Y:S05]  /*2bb0*/  @!P0 BRA `(.L_x_44) ;  /* 0x0000006400788947 */ /* 0x002fea0003800000 */
.L_x_157:
[----:B------:R-:W-:-:S04]  /*2bc0*/  UIADD3 UR4, UPT, UPT, UR4, 0x1, URZ ;  /* 0x0000000104047890 */ /* 0x000fc8000fffe0ff */
[----:B------:R-:W-:-:S04]  /*2bd0*/  UISETP.NE.AND UP0, UPT, UR4, 0x5, UPT ;  /* 0x000000050400788c */ /* 0x000fc8000bf05270 */
[----:B------:R-:W-:Y:S02]  /*2be0*/  USEL UR6, URZ, 0x1, UP0 ;  /* 0x00000001ff067887 */ /* 0x000fe40008000000 */
[----:B------:R-:W-:-:S04]  /*2bf0*/  USEL UR4, UR4, URZ, UP0 ;  /* 0x000000ff04047287 */ /* 0x000fc80008000000 */
[----:B------:R-:W-:Y:S01]  /*2c00*/  ULEA UR5, UR4, UR8, 0x3 ;  /* 0x0000000804057291 */ /* 0x000fe2000f8e18ff */
[----:B------:R-:W-:-:S04]  /*2c10*/  LOP3.LUT R2, R2, UR6, RZ, 0x3c, !PT ;  /* 0x0000000602027c12 */ /* 0x000fc8000f8e3cff */
[----:B-1----:R-:W-:-:S04]  /*2c20*/  SHF.L.U32 R3, R2, 0x1f, RZ ;  /* 0x0000001f02037819 */ /* 0x002fc800000006ff */
[----:B------:R-:W1:Y:S02]  /*2c30*/  SYNCS.PHASECHK.TRANS64.TRYWAIT P0, [UR5], R3 ;  /* 0x00000003ff0075a7 */ /* 0x000e640008001105 */
[----:B-1----:R-:W-:Y:S05]  /*2c40*/  @!P0 BRA `(.L_x_45) ;  /* 0x00000064006c8947 */ /* 0x002fea0003800000 */
.L_x_159:
        /* <DEDUP_REMOVED lines=9> */
.L_x_161:
[----:B------:R-:W-:-:S04]  /*2ce0*/  UIADD3 UR4, UPT, UPT, UR4, 0x1, URZ ;  /* 0x0000000104047890 */ /* 0x000fc8000fffe0ff */
[----:B------:R-:W-:-:S04]  /*2cf0*/  UISETP.NE.AND UP0, UPT, UR4, 0x5, UPT ;  /* 0x000000050400788c */ /* 0x000fc8000bf05270 */
[----:B------:R-:W-:Y:S02]  /*2d00*/  USEL UR5, URZ, 0x1, UP0 ;  /* 0x00000001ff057887 */ /* 0x000fe40008000000 */
[----:B------:R-:W-:-:S04]  /*2d10*/  USEL UR4, UR4, URZ, UP0 ;  /* 0x000000ff04047287 */ /* 0x000fc80008000000 */
[----:B------:R-:W-:Y:S01]  /*2d20*/  ULEA UR4, UR4, UR8, 0x3 ;  /* 0x0000000804047291 */ /* 0x000fe2000f8e18ff */
[----:B------:R-:W-:-:S04]  /*2d30*/  LOP3.LUT R2, R2, UR5, RZ, 0x3c, !PT ;  /* 0x0000000502027c12 */ /* 0x000fc8000f8e3cff */
[----:B------:R-:W-:Y:S01]  /*2d40*/  SHF.L.U32 R2, R2, 0x1f, RZ ;  /* 0x0000001f02027819 */ /* 0x000fe200000006ff */
[----:B-1----:R-:W-:-:S07]  /*2d50*/  IMAD.U32 R0, RZ, RZ, UR4 ;  /* 0x00000004ff007e24 */ /* 0x002fce000f8e00ff */
.L_x_47:
[----:B-1----:R1:W2:Y:S02]  /*2d60*/  SYNCS.PHASECHK.TRANS64.TRYWAIT P0, [R0+URZ], R2 ;  /* 0x00000002000075a7 */ /* 0x0022a400080011ff */
[----:B--2---:R-:W-:Y:S05]  /*2d70*/  @!P0 NANOSLEEP.SYNCS 0x989680 ;  /* 0x009896800000895d */ /* 0x004fea0003900000 */
[----:B------:R-:W2:Y:S02]  /*2d80*/  @!P0 SYNCS.PHASECHK.TRANS64 P0, [R0+URZ], R2 ;  /* 0x00000002000085a7 */ /* 0x000ea400080010ff */
[----:B--2---:R-:W-:Y:S05]  /*2d90*/  @P0 EXIT ;  /* 0x000000000000094d */ /* 0x004fea0003800000 */
[----:B------:R-:W-:Y:S05]  /*2da0*/  BRA `(.L_x_47) ;  /* 0xfffffffc00ec7947 */ /* 0x000fea000383ffff */
.L_x_22:
[----:B------:R-:W-:-:S04]  /*2db0*/  UISETP.NE.AND UP0, UPT, UR47, URZ, UPT ;  /* 0x000000ff2f00728c */ /* 0x000fc8000bf05270 */
[----:B------:R-:W-:-:S09]  /*2dc0*/  UISETP.NE.OR UP0, UPT, UR25, 0x1, UP0 ;  /* 0x000000011900788c */ /* 0x000fd20008705670 */
[----:B------:R-:W-:Y:S05]  /*2dd0*/  BRA.U UP0, `(.L_x_48) ;  /* 0x0000000500487547 */ /* 0x000fea000b800000 */
[----:B------:R-:W-:Y:S01]  /*2de0*/  ISETP.GE.U32.AND P2, PT, R0, 0x8, PT ;  /* 0x000000080000780c */ /* 0x000fe20003f46070 */
[----:B------:R-:W-:Y:S01]  /*2df0*/  IMAD.MOV.U32 R12, RZ, RZ, 0x1 ;  /* 0x00000001ff0c7424 */ /* 0x000fe200078e00ff */
[----:B------:R-:W-:Y:S02]  /*2e00*/  CS2R R10, SRZ ;  /* 0x00000000000a7805 */ /* 0x000fe4000001ff00 */
[----:B------:R-:W-:Y:S01]  /*2e10*/  CS2R R8, SRZ ;  /* 0x0000000000087805 */ /* 0x000fe2000001ff00 */
[----:B------:R-:W-:Y:S01]  /*2e20*/  UMOV UR6, 0x400 ;  /* 0x0000040000067882 */ /* 0x000fe20000000000 */
[----:B------:R-:W-:Y:S01]  /*2e30*/  UMOV UR5, URZ ;  /* 0x000000ff00057c82 */ /* 0x000fe20008000000 */
[----:B------:R-:W-:-:S12]  /*2e40*/  ULEA UR6, UR47, UR6, 0x18 ;  /* 0x000000062f067291 */ /* 0x000fd8000f8ec0ff */
.L_x_52:
[----:B------:R-:W-:Y:S02]  /*2e50*/  LEA R2, R8, UR6, 0x3 ;  /* 0x0000000608027c11 */ /* 0x000fe4000f8e18ff */
[----:B------:R-:W-:-:S03]  /*2e60*/  SHF.L.U32 R4, R9, 0x1f, RZ ;  /* 0x0000001f09047819 */ /* 0x000fc600000006ff */
[----:B------:R-:W-:Y:S01]  /*2e70*/  VIADD R5, R2, 0x110 ;  /* 0x0000011002057836 */ /* 0x000fe20000000000 */
[----:B------:R-:W2:Y:S02]  /*2e80*/  SYNCS.PHASECHK.TRANS64.TRYWAIT P0, [R2+URZ+0x100], R4 ;  /* 0x00010004020075a7 */ /* 0x000ea400080011ff */
[----:B--2---:R-:W-:Y:S05]  /*2e90*/  @!P0 BRA `(.L_x_49) ;  /* 0x0000006400088947 */ /* 0x004fea0003800000 */
.L_x_162:
[----:B------:R-:W-:Y:S01]  /*2ea0*/  ULEA UR4, UR5, UR6, 0x3 ;  /* 0x0000000605047291 */ /* 0x000fe2000f8e18ff */
[----:B--2---:R-:W-:Y:S01]  /*2eb0*/  PRMT R2, RZ, 0x654, R5 ;  /* 0x00000654ff027816 */ /* 0x004fe20000000005 */
[----:B------:R-:W-:Y:S01]  /*2ec0*/  @!P2 IMAD.MOV.U32 R4, RZ, RZ, 0x10 ;  /* 0x00000010ff04a424 */ /* 0x000fe200078e00ff */
[----:B------:R-:W-:Y:S01]  /*2ed0*/  SHF.L.U32 R5, R12, 0x1f, RZ ;  /* 0x0000001f0c057819 */ /* 0x000fe200000006ff */
[----:B------:R-:W-:Y:S01]  /*2ee0*/  UIADD3 UR7, UPT, UPT, UR4, 0xa0, URZ ;  /* 0x000000a004077890 */ /* 0x000fe2000fffe0ff */
[----:B------:R2:W-:Y:S05]  /*2ef0*/  SYNCS.ARRIVE.TRANS64.RED.A1T0 RZ, [R2+URZ], RZ ;  /* 0x000000ff02ff79a7 */ /* 0x0005ea00081004ff */
[----:B------:R-:W-:Y:S01]  /*2f00*/  IMAD.U32 R6, RZ, RZ, UR7 ;  /* 0x00000007ff067e24 */ /* 0x000fe2000f8e00ff */
[----:B------:R-:W3:Y:S04]  /*2f10*/  SYNCS.PHASECHK.TRANS64.TRYWAIT P0, [UR4+0xb0], R5 ;  /* 0x0000b005ff0075a7 */ /* 0x000ee80008001104 */
[----:B------:R-:W-:Y:S01]  /*2f20*/  PRMT R6, R0, 0x654, R6 ;  /* 0x0000065400067816 */ /* 0x000fe20000000006 */
[----:B--23--:R-:W-:Y:S06]  /*2f30*/  @!P0 BRA `(.L_x_50) ;  /* 0x0000006000f48947 */ /* 0x00cfec0003800000 */
.L_x_164:
[----:B------:R-:W-:Y:S01]  /*2f40*/  ULEA UR8, UR5, UR6, 0x4 ;  /* 0x0000000605087291 */ /* 0x000fe2000f8e20ff */
[----:B------:R-:W-:Y:S01]  /*2f50*/  SEL R3, R6, R3, !P2 ;  /* 0x0000000306037207 */ /* 0x000fe20005000000 */
[----:B------:R-:W-:Y:S01]  /*2f60*/  UIADD3 UR9, UPT, UPT, UR4, 0xa0, URZ ;  /* 0x000000a004097890 */ /* 0x000fe2000fffe0ff */
[----:B--2---:R-:W-:Y:S01]  /*2f70*/  LEA R2, R11, UR6, 0x3 ;  /* 0x000000060b027c11 */ /* 0x004fe2000f8e18ff */
[----:B------:R-:W-:Y:S01]  /*2f80*/  UIADD3 UR8, UPT, UPT, UR8, 0x130, URZ ;  /* 0x0000013008087890 */ /* 0x000fe2000fffe0ff */
[----:B------:R2:W-:Y:S01]  /*2f90*/  @!P2 SYNCS.ARRIVE.TRANS64.RED RZ, [R3+URZ], R4 ;  /* 0x0000000403ffa9a7 */ /* 0x0005e200080004ff */
[----:B------:R-:W-:Y:S01]  /*2fa0*/  UIADD3 UR4, UPT, UPT, UR5, 0x1, URZ ;  /* 0x0000000105047890 */ /* 0x000fe2000fffe0ff */
[----:B------:R-:W-:-:S03]  /*2fb0*/  VIADD R8, R8, 0x1 ;  /* 0x0000000108087836 */ /* 0x000fc60000000000 */
[----:B------:R-:W-:Y:S02]  /*2fc0*/  UISETP.NE.AND UP0, UPT, UR4, 0x2, UPT ;  /* 0x000000020400788c */ /* 0x000fe4000bf05270 */
[----:B------:R-:W-:Y:S01]  /*2fd0*/  ISETP.NE.AND P0, PT, R8, 0x2, PT ;  /* 0x000000020800780c */ /* 0x000fe20003f05270 */
[----:B------:R-:W-:Y:S06]  /*2fe0*/  UGETNEXTWORKID.BROADCAST [UR8], [UR9] ;  /* 0x00000000080073ca */ /* 0x000fec0008000100 */
[----:B------:R-:W-:Y:S02]  /*2ff0*/  USEL UR7, URZ, 0x1, UP0 ;  /* 0x00000001ff077887 */ /* 0x000fe40008000000 */
[----:B------:R-:W-:-:S04]  /*3000*/  USEL UR5, UR4, URZ, UP0 ;  /* 0x000000ff04057287 */ /* 0x000fc80008000000 */
[----:B------:R-:W-:Y:S02]  /*3010*/  LOP3.LUT R12, R12, UR7, RZ, 0x3c, !PT ;  /* 0x000000070c0c7c12 */ /* 0x000fe4000f8e3cff */
[----:B--2---:R-:W-:-:S04]  /*3020*/  SHF.L.U32 R4, R10, 0x1f, RZ ;  /* 0x0000001f0a047819 */ /* 0x004fc800000006ff */
[----:B------:R-:W2:Y:S02]  /*3030*/  SYNCS.PHASECHK.TRANS64.TRYWAIT P1, [R2+URZ+0xa0], R4 ;  /* 0x0000a004020075a7 */ /* 0x000ea400080211ff */
[----:B--2---:R-:W-:Y:S05]  /*3040*/  @!P1 BRA `(.L_x_51) ;  /* 0x0000006000c89947 */ /* 0x004fea0003800000 */
.L_x_165:
[C---:B--2---:R-:W-:Y:S01]  /*3050*/  LEA R4, R11.reuse, UR6, 0x4 ;  /* 0x000000060b047c11 */ /* 0x044fe2000f8e20ff */
[----:B------:R-:W-:Y:S01]  /*3060*/  VIADD R2, R2, 0xb0 ;  /* 0x000000b002027836 */ /* 0x000fe20000000000 */
[----:B------:R-:W-:Y:S01]  /*3070*/  SEL R8, R8, RZ, P0 ;  /* 0x000000ff08087207 */ /* 0x000fe20000000000 */
[----:B------:R-:W-:-:S03]  /*3080*/  VIADD R11, R11, 0x1 ;  /* 0x000000010b0b7836 */ /* 0x000fc60000000000 */
[----:B------:R-:W2:Y:S01]  /*3090*/  LDS.128 R4, [R4+0x130] ;  /* 0x0001300004047984 */ /* 0x000ea20000000c00 */
[----:B------:R-:W-:Y:S02]  /*30a0*/  PRMT R2, RZ, 0x654, R2 ;  /* 0x00000654ff027816 */ /* 0x000fe40000000002 */
[C---:B------:R-:W-:Y:S01]  /*30b0*/  ISETP.NE.AND P1, PT, R11.reuse, 0x2, PT ;  /* 0x000000020b00780c */ /* 0x040fe20003f25270 */
[----:B------:R-:W-:Y:S01]  /*30c0*/  @!PT LDS RZ, [RZ] ;  /* 0x00000000fffff984 */ /* 0x000fe20000000800 */
[----:B------:R-:W-:Y:S01]  /*30d0*/  @!PT LDS RZ, [RZ] ;  /* 0x00000000fffff984 */ /* 0x000fe20000000800 */
[----:B------:R-:W-:Y:S01]  /*30e0*/  @!PT LDS RZ, [RZ] ;  /* 0x00000000fffff984 */ /* 0x000fe20000000800 */
[----:B------:R-:W-:Y:S01]  /*30f0*/  @!PT LDS RZ, [RZ] ;  /* 0x00000000fffff984 */ /* 0x000fe20000000800 */
[----:B------:R3:W-:Y:S06]  /*3100*/  MEMBAR.ALL.CTA ;  /* 0x0000000000007992 */ /* 0x0007ec0000008000 */
[----:B---3--:R-:W3:Y:S01]  /*3110*/  FENCE.VIEW.ASYNC.S ;  /* 0x00000000000073c6 */ /* 0x008ee20000000000 */
[----:B------:R-:W-:Y:S01]  /*3120*/  SEL R11, R11, RZ, P1 ;  /* 0x000000ff0b0b7207 */ /* 0x000fe20000800000 */
[----:B---3--:R3:W-:Y:S01]  /*3130*/  SYNCS.ARRIVE.TRANS64.RED.A1T0 RZ, [R2+URZ], RZ ;  /* 0x000000ff02ff79a7 */ /* 0x0087e200081004ff */
[----:B--2---:R-:W-:-:S02]  /*3140*/  LOP3.LUT P3, RZ, R6, 0x1, RZ, 0xc0, !PT ;  /* 0x0000000106ff7812 */ /* 0x004fc4000786c0ff */
[----:B------:R-:W-:-:S04]  /*3150*/  SEL R4, RZ, 0x1, P1 ;  /* 0x00000001ff047807 */ /* 0x000fc80000800000 */
[----:B------:R-:W-:Y:S02]  /*3160*/  LOP3.LUT R10, R10, R4, RZ, 0x3c, !PT ;  /* 0x000000040a0a7212 */ /* 0x000fe400078e3cff */
[----:B---3--:R-:W-:-:S04]  /*3170*/  SEL R2, RZ, 0x1, P0 ;  /* 0x00000001ff027807 */ /* 0x008fc80000000000 */
[----:B------:R-:W-:Y:S01]  /*3180*/  LOP3.LUT R9, R9, R2, RZ, 0x3c, !PT ;  /* 0x0000000209097212 */ /* 0x000fe200078e3cff */
[----:B------:R-:W-:Y:S06]  /*3190*/  @P3 BRA `(.L_x_52) ;  /* 0xfffffffc002c3947 */ /* 0x000fec000383ffff */
[----:B------:R-:W-:Y:S01]  /*31a0*/  ULEA UR4, UR5, UR6, 0x3 ;  /* 0x0000000605047291 */ /* 0x000fe2000f8e18ff */
[----:B------:R-:W-:-:S08]  /*31b0*/  SHF.L.U32 R2, R12, 0x1f, RZ ;  /* 0x0000001f0c027819 */ /* 0x000fd000000006ff */
[----:B------:R-:W2:Y:S02]  /*31c0*/  SYNCS.PHASECHK.TRANS64 P0, [UR4+0xb0], R2 ;  /* 0x0000b002ff0075a7 */ /* 0x000ea40008001004 */
[----:B--2---:R-:W-:Y:S05]  /*31d0*/  @P0 BRA `(.L_x_53) ;  /* 0x0000000000080947 */ /* 0x004fea0003800000 */
[----:B------:R-:W2:Y:S02]  /*31e0*/  SYNCS.PHASECHK.TRANS64.TRYWAIT P0, [UR4+0xb0], R2 ;  /* 0x0000b002ff0075a7 */ /* 0x000ea40008001104 */
[----:B--2---:R-:W-:Y:S05]  /*31f0*/  @!P0 BRA `(.L_x_54) ;  /* 0x0000006000708947 */ /* 0x004fea0003800000 */
.L_x_53:
[----:B------:R-:W-:-:S04]  /*3200*/  UIADD3 UR7, UPT, UPT, UR5, 0x1, URZ ;  /* 0x0000000105077890 */ /* 0x000fc8000fffe0ff */
[----:B------:R-:W-:-:S04]  /*3210*/  UISETP.NE.AND UP0, UPT, UR7, 0x2, UPT ;  /* 0x000000020700788c */ /* 0x000fc8000bf05270 */
[----:B------:R-:W-:Y:S02]  /*3220*/  USEL UR8, URZ, 0x1, UP0 ;  /* 0x00000001ff087887 */ /* 0x000fe40008000000 */
[----:B------:R-:W-:-:S04]  /*3230*/  USEL UR7, UR7, URZ, UP0 ;  /* 0x000000ff07077287 */ /* 0x000fc80008000000 */
[----:B------:R-:W-:Y:S01]  /*3240*/  ULEA UR7, UR7, UR6, 0x3 ;  /* 0x0000000607077291 */ /* 0x000fe2000f8e18ff */
[----:B--2---:R-:W-:-:S04]  /*3250*/  LOP3.LUT R2, R12, UR8, RZ, 0x3c, !PT ;  /* 0x000000080c027c12 */ /* 0x004fc8000f8e3cff */
[----:B------:R-:W-:-:S04]  /*3260*/  SHF.L.U32 R0, R2, 0x1f, RZ ;  /* 0x0000001f02007819 */ /* 0x000fc800000006ff */
[----:B------:R-:W2:Y:S02]  /*3270*/  SYNCS.PHASECHK.TRANS64 P0, [UR7+0xb0], R0 ;  /* 0x0000b000ff0075a7 */ /* 0x000ea40008001007 */
[----:B-12---:R-:W-:Y:S05]  /*3280*/  @P0 EXIT ;  /* 0x000000000000094d */ /* 0x006fea0003800000 */
[----:B------:R-:W-:Y:S02]  /*3290*/  SHF.L.U32 R2, R2, 0x1f, RZ ;  /* 0x0000001f02027819 */ /* 0x000fe400000006ff */
[----:B------:R-:W-:-:S07]  /*32a0*/  MOV R0, UR7 ;  /* 0x0000000700007c02 */ /* 0x000fce0008000f00 */
.L_x_55:
[----:B-1----:R1:W2:Y:S02]  /*32b0*/  SYNCS.PHASECHK.TRANS64.TRYWAIT P0, [R0+URZ+0xb0], R2 ;  /* 0x0000b002000075a7 */ /* 0x0022a400080011ff */
[----:B--2---:R-:W-:Y:S05]  /*32c0*/  @!P0 NANOSLEEP.SYNCS 0x989680 ;  /* 0x009896800000895d */ /* 0x004fea0003900000 */
[----:B------:R-:W2:Y:S02]  /*32d0*/  @!P0 SYNCS.PHASECHK.TRANS64 P0, [R0+URZ+0xb0], R2 ;  /* 0x0000b002000085a7 */ /* 0x000ea400080010ff */
[----:B--2---:R-:W-:Y:S05]  /*32e0*/  @P0 EXIT ;  /* 0x000000000000094d */ /* 0x004fea0003800000 */
[----:B------:R-:W-:Y:S05]  /*32f0*/  BRA `(.L_x_55) ;  /* 0xfffffffc00ec7947 */ /* 0x000fea000383ffff */
.L_x_48:
[----:B------:R-:W-:Y:S05]  /*3300*/  BRA.U UP6, `(.L_x_56) ;  /* 0x0000001106d47547 */ /* 0x000fea000b800000 */
[----:B------:R-:W-:Y:S01]  /*3310*/  UMOV UR4, 0x40 ;  /* 0x0000004000047882 */ /* 0x000fe20000000000 */
[----:B------:R-:W-:Y:S01]  /*3320*/  NOP ;  /* 0x0000000000007918 */ /* 0x000fe20000000000 */
[----:B------:R-:W-:Y:S01]  /*3330*/  ULEA UR5, UR47, UR4, 0x18 ;  /* 0x000000042f057291 */ /* 0x000fe2000f8ec0ff */
[----:B------:R-:W-:Y:S02]  /*3340*/  UMOV UR6, 0x400 ;  /* 0x0000040000067882 */ /* 0x000fe40000000000 */
[----:B------:R-:W-:-:S06]  /*3350*/  ULEA UR6, UR47, UR6, 0x18 ;  /* 0x000000062f067291 */ /* 0x000fcc000f8ec0ff */
[----:B------:R-:W2:Y:S02]  /*3360*/  LDS.U8 R0, [UR5+0x1c] ;  /* 0x00001c05ff007984 */ /* 0x000ea40008000000 */
[----:B--2---:R-:W-:-:S13]  /*3370*/  ISETP.NE.AND P0, PT, R0, RZ, PT ;  /* 0x000000ff0000720c */ /* 0x004fda0003f05270 */
[----:B------:R-:W-:Y:S05]  /*3380*/  @P0 BRA `(.L_x_57) ;  /* 0x0000000400080947 */ /* 0x000fea0003800000 */
[----:B------:R-:W-:Y:S02]  /*3390*/  UISETP.NE.U32.AND UP1, UPT, UR46, 0x1, UPT ;  /* 0x000000012e00788c */ /* 0x000fe4000bf25070 */
[----:B------:R-:W-:-:S07]  /*33a0*/  UIADD3 UR7, UPT, UPT, UR5, 0x8, URZ ;  /* 0x0000000805077890 */ /* 0x000fce000fffe0ff */
[----:B------:R-:W-:Y:S05]  /*33b0*/  BRA.U !UP1, `(.L_x_58) ;  /* 0x00000001099c7547 */ /* 0x000fea000b800000 */
[----:B------:R-:W-:Y:S01]  /*33c0*/  ELECT P0, URZ, PT ;  /* 0x0000000000ff782f */ /* 0x000fe20003800000 */
[----:B------:R-:W-:-:S12]  /*33d0*/  BSSY B0, `(.L_x_58) ;  /* 0x0000025000007945 */ /* 0x000fd80003800000 */
[----:B------:R-:W-:Y:S05]  /*33e0*/  @!P0 BRA `(.L_x_59) ;  /* 0x00000000008c8947 */ /* 0x000fea0003800000 */
[----:B------:R-:W-:-:S05]  /*33f0*/  UMOV UR4, 0x10 ;  /* 0x0000001000047882 */ /* 0x000fca0000000000 */
[----:B------:R-:W-:Y:S04]  /*3400*/  DEPBAR.LE SB2, 0x36 ;  /* 0x0000ad800000791a */ /* 0x000fe80000000000 */
[----:B------:R-:W2:Y:S02]  /*3410*/  UTCATOMSWS.2CTA.FIND_AND_SET.ALIGN UP0, UR4, UR4 ;  /* 0x00000004000475e3 */ /* 0x000ea40008200800 */
[----:B--2---:R-:W-:Y:S01]  /*3420*/  MOV R10, UR4 ;  /* 0x00000004000a7c02 */ /* 0x004fe20008000f00 */
[----:B------:R-:W-:Y:S06]  /*3430*/  BRA.U UP0, `(.L_x_60) ;  /* 0x0000000100187547 */ /* 0x000fec000b800000 */
.L_x_61:
[----:B------:R-:W-:Y:S05]  /*3440*/  NANOSLEEP 0x64 ;  /* 0x000000640000795d */ /* 0x000fea0003800000 */
[----:B------:R-:W-:-:S05]  /*3450*/  UMOV UR4, 0x10 ;  /* 0x0000001000047882 */ /* 0x000fca0000000000 */
[----:B------:R-:W-:Y:S04]  /*3460*/  DEPBAR.LE SB2, 0x36 ;  /* 0x0000ad800000791a */ /* 0x000fe80000000000 */
[----:B------:R-:W2:Y:S02]  /*3470*/  UTCATOMSWS.2CTA.FIND_AND_SET.ALIGN UP0, UR4, UR4 ;  /* 0x00000004000475e3 */ /* 0x000ea40008200800 */
[----:B--2---:R-:W-:Y:S01]  /*3480*/  MOV R10, UR4 ;  /* 0x00000004000a7c02 */ /* 0x004fe20008000f00 */
[----:B------:R-:W-:Y:S05]  /*3490*/  BRA.U !UP0, `(.L_x_61) ;  /* 0xfffffffd08e87547 */ /* 0x000fea000b83ffff */
.L_x_60:
[----:B------:R-:W2:Y:S01]  /*34a0*/  LDS R6, [UR5+0x10] ;  /* 0x00001005ff067984 */ /* 0x000ea20008000800 */
[----:B------:R-:W-:Y:S01]  /*34b0*/  IMAD.U32 R0, RZ, RZ, UR6 ;  /* 0x00000006ff007e24 */ /* 0x000fe2000f8e00ff */
[----:B------:R-:W-:-:S03]  /*34c0*/  MOV R4, UR48 ;  /* 0x0000003000047c02 */ /* 0x000fc60008000f00 */
[----:B------:R-:W-:Y:S01]  /*34d0*/  VIADD R0, R0, 0x150 ;  /* 0x0000015000007836 */ /* 0x000fe20000000000 */
[----:B--2---:R-:W-:-:S04]  /*34e0*/  SHF.L.U32 R6, R6, 0x1f, RZ ;  /* 0x0000001f06067819 */ /* 0x004fc800000006ff */
[----:B------:R-:W2:Y:S02]  /*34f0*/  SYNCS.PHASECHK.TRANS64.TRYWAIT P0, [UR5+0x8], R6 ;  /* 0x00000806ff0075a7 */ /* 0x000ea40008001105 */
[----:B--2---:R-:W-:Y:S05]  /*3500*/  @P0 BRA `(.L_x_62) ;  /* 0x0000000000080947 */ /* 0x004fea0003800000 */
[----:B------:R-:W2:Y:S02]  /*3510*/  SYNCS.PHASECHK.TRANS64.TRYWAIT P0, [UR5+0x8], R6 ;  /* 0x00000806ff0075a7 */ /* 0x000ea40008001105 */
[----:B--2---:R-:W-:Y:S05]  /*3520*/  @!P0 BRA `(.L_x_63) ;  /* 0x0000005c00bc8947 */ /* 0x004fea0003800000 */
.L_x_62:
[----:B------:R-:W-:Y:S01]  /*3530*/  PRMT R4, R4, 0x654, R0 ;  /* 0x0000065404047816 */ /* 0x000fe20000000000 */
[----:B------:R-:W-:Y:S01]  /*3540*/  HFMA2 R0, -RZ, RZ, 0, 5.9604644775390625e-08 ;  /* 0x00000001ff007431 */ /* 0x000fe200000001ff */
[----:B------:R-:W-:Y:S01]  /*3550*/  UPRMT UR4, UR48, 0x654, UR7 ;  /* 0x0000065430047896 */ /* 0x000fe20008000007 */
[----:B------:R-:W-:Y:S02]  /*3560*/  IMAD.MOV.U32 R8, RZ, RZ, 0xffff ;  /* 0x0000ffffff087424 */ /* 0x000fe400078e00ff */
[----:B--2---:R-:W-:Y:S02]  /*3570*/  IMAD.MOV.U32 R6, RZ, RZ, 0x4 ;  /* 0x00000004ff067424 */ /* 0x004fe400078e00ff */
[----:B------:R-:W-:Y:S01]  /*3580*/  IMAD.SHL.U32 R9, R10, 0x20, RZ ;  /* 0x000000200a097824 */ /* 0x000fe200078e00ff */
[----:B------:R-:W-:Y:S02]  /*3590*/  MOV R5, UR4 ;  /* 0x0000000400057c02 */ /* 0x000fe40008000f00 */
[-C--:B------:R-:W-:Y:S01]  /*35a0*/  SHF.L.U32 R8, R8, R10.reuse, RZ ;  /* 0x0000000a08087219 */ /* 0x080fe200000006ff */
[----:B------:R2:W-:Y:S01]  /*35b0*/  SYNCS.ARRIVE.TRANS64.RED RZ, [UR4], R6 ;  /* 0x00000006ffff79a7 */ /* 0x0005e20008000404 */
[----:B------:R-:W-:Y:S01]  /*35c0*/  SHF.L.U32 R7, R0, R10, RZ ;  /* 0x0000000a00077219 */ /* 0x000fe200000006ff */
[----:B------:R2:W-:Y:S04]  /*35d0*/  STS [UR6+0x150], R9 ;  /* 0x00015009ff007988 */ /* 0x0005e80008000806 */
[----:B------:R2:W-:Y:S04]  /*35e0*/  STAS [R4.64], R10 ;  /* 0x0000000a04007dbd */ /* 0x0005e8000c0008ff */
[----:B------:R2:W-:Y:S04]  /*35f0*/  ATOMS.OR RZ, [UR5+0x14], R8 ;  /* 0x00001408ffff798c */ /* 0x0005e8000b000005 */
[----:B------:R2:W-:Y:S04]  /*3600*/  ATOMS.OR RZ, [UR5+0x18], R7 ;  /* 0x00001807ffff798c */ /* 0x0005e8000b000005 */
[----:B------:R2:W-:Y:S02]  /*3610*/  ATOMS.XOR RZ, [UR5+0x10], R0 ;  /* 0x00001000ffff798c */ /* 0x0005e4000b800005 */
.L_x_59:
[----:B-1----:R-:W-:Y:S05]  /*3620*/  BSYNC B0 ;  /* 0x0000000000007941 */ /* 0x002fea0003800000 */
.L_x_58:
[----:B------:R-:W-:Y:S05]  /*3630*/  BRA.U UP1, `(.L_x_64) ;  /* 0x00000001016c7547 */ /* 0x000fea000b800000 */
[----:B------:R-:W-:-:S03]  /*3640*/  UMOV UR4, 0xffffffff ;  /* 0xffffffff00047882 */ /* 0x000fc60000000000 */
[----:B------:R-:W-:Y:S05]  /*3650*/  BRA.DIV UR4, `(.L_x_65) ;  /* 0x0000005e04887947 */ /* 0x000fea000b800000 */
[----:B------:R-:W-:-:S13]  /*3660*/  ELECT P6, URZ, PT ;  /* 0x0000000000ff782f */ /* 0x000fda00038c0000 */
.L_x_169:
[----:B------:R-:W-:Y:S05]  /*3670*/  @!P6 BRA `(.L_x_64) ;  /* 0x00000000005ce947 */ /* 0x000fea0003800000 */
[----:B--2---:R-:W2:Y:S02]  /*3680*/  LDS R4, [UR5+0x10] ;  /* 0x00001005ff047984 */ /* 0x004ea40008000800 */
[----:B--2---:R-:W-:-:S04]  /*3690*/  SHF.L.U32 R4, R4, 0x1f, RZ ;  /* 0x0000001f04047819 */ /* 0x004fc800000006ff */
[----:B------:R-:W2:Y:S02]  /*36a0*/  SYNCS.PHASECHK.TRANS64.TRYWAIT P0, [UR5+0x8], R4 ;  /* 0x00000804ff0075a7 */ /* 0x000ea40008001105 */
[----:B--2---:R-:W-:Y:S05]  /*36b0*/  @P0 BRA `(.L_x_66) ;  /* 0x0000000000080947 */ /* 0x004fea0003800000 */
[----:B------:R-:W2:Y:S02]  /*36c0*/  SYNCS.PHASECHK.TRANS64.TRYWAIT P0, [UR5+0x8], R4 ;  /* 0x00000804ff0075a7 */ /* 0x000ea40008001105 */
[----:B--2---:R-:W-:Y:S05]  /*36d0*/  @!P0 BRA `(.L_x_67) ;  /* 0x0000005c00888947 */ /* 0x004fea0003800000 */
.L_x_66:
[----:B------:R-:W3:Y:S01]  /*36e0*/  LDS R6, [UR6+0x150] ;  /* 0x00015006ff067984 */ /* 0x000ee20008000800 */
[----:B--2---:R-:W-:Y:S02]  /*36f0*/  HFMA2 R0, -RZ, RZ, 0, 5.9604644775390625e-08 ;  /* 0x00000001ff007431 */ /* 0x004fe400000001ff */
[----:B------:R-:W-:Y:S01]  /*3700*/  IMAD.MOV.U32 R4, RZ, RZ, 0xffff ;  /* 0x0000ffffff047424 */ /* 0x000fe200078e00ff */
[----:B------:R-:W-:Y:S01]  /*3710*/  UPRMT UR4, UR48, 0x654, UR7 ;  /* 0x0000065430047896 */ /* 0x000fe20008000007 */
[----:B---3--:R-:W-:-:S03]  /*3720*/  IMAD.SHL.U32 R5, R6, 0x20, RZ ;  /* 0x0000002006057824 */ /* 0x008fc600078e00ff */
[-C--:B------:R-:W-:Y:S02]  /*3730*/  SHF.L.U32 R4, R4, R6.reuse, RZ ;  /* 0x0000000604047219 */ /* 0x080fe400000006ff */
[----:B------:R-:W-:Y:S01]  /*3740*/  SHF.L.U32 R6, R0, R6, RZ ;  /* 0x0000000600067219 */ /* 0x000fe200000006ff */
[----:B------:R3:W-:Y:S04]  /*3750*/  STS [UR6+0x150], R5 ;  /* 0x00015005ff007988 */ /* 0x0007e80008000806 */
[----:B------:R3:W-:Y:S04]  /*3760*/  ATOMS.OR RZ, [UR5+0x14], R4 ;  /* 0x00001404ffff798c */ /* 0x0007e8000b000005 */
[----:B------:R3:W-:Y:S01]  /*3770*/  ATOMS.OR RZ, [UR5+0x18], R6 ;  /* 0x00001806ffff798c */ /* 0x0007e2000b000005 */
[----:B------:R-:W-:Y:S03]  /*3780*/  SYNCS.ARRIVE.TRANS64.RED.A1T0 RZ, [UR4], RZ ;  /* 0x000000ffffff79a7 */ /* 0x000fe60008100404 */
[----:B------:R3:W-:Y:S01]  /*3790*/  ATOMS.XOR RZ, [UR5+0x10], R0 ;  /* 0x00001000ffff798c */ /* 0x0007e2000b800005 */
[----:B------:R-:W-:Y:S05]  /*37a0*/  BRA `(.L_x_64) ;  /* 0x0000000000107947 */ /* 0x000fea0003800000 */
.L_x_57:
[----:B------:R-:W-:Y:S02]  /*37b0*/  MOV R0, 0xffffffff ;  /* 0xffffffff00007802 */ /* 0x000fe40000000f00 */
[----:B------:R-:W-:-:S03]  /*37c0*/  MOV R4, 0x37f0 ;  /* 0x000037f000047802 */ /* 0x000fc60000000f00 */
[----:B------:R2:W-:Y:S04]  /*37d0*/  STS [UR6+0x150], R0 ;  /* 0x00015000ff007988 */ /* 0x0005e80008000806 */
[----:B-12--5:R-:W-:Y:S05]  /*37e0*/  CALL.REL.NOINC `($__internal_1_$__cuda_sm10x_tcgen05_guardrail_trap_phase_invalid_during_alloc) ;  /* 0x00000064005c7944 */ /* 0x026fea0003c00000 */
.L_x_64:
[----:B------:R-:W-:Y:S05]  /*37f0*/  WARPSYNC.ALL ;  /* 0x0000000000007948 */ /* 0x000fea0003800000 */
[----:B------:R-:W4:Y:S01]  /*3800*/  S2UR UR4, SR_CgaCtaId ;  /* 0x00000000000479c3 */ /* 0x000f220000008800 */
[----:B------:R-:W-:Y:S01]  /*3810*/  UMOV UR26, 0x400 ;  /* 0x00000400001a7882 */ /* 0x000fe20000000000 */
[----:B------:R-:W-:-:S06]  /*3820*/  NOP ;  /* 0x0000000000007918 */ /* 0x000fcc0000000000 */
[----:B------:R-:W-:Y:S06]  /*3830*/  BAR.ARV 0x6, 0xa0 ;  /* 0x0182800000007b1d */ /* 0x000fec0000002000 */
[----:B------:R-:W1:Y:S01]  /*3840*/  LDCU UR6, c[0x0][0x38c] ;  /* 0x00007180ff0677ac */ /* 0x000e620008000800 */
[----:B------:R-:W-:Y:S01]  /*3850*/  LOP3.LUT R3, R3, 0xffff, RZ, 0xc0, !PT ;  /* 0x0000ffff03037812 */ /* 0x000fe200078ec0ff */
[----:B--2---:R-:W-:Y:S01]  /*3860*/  IMAD.MOV.U32 R9, RZ, RZ, 0x1 ;  /* 0x00000001ff097424 */ /* 0x004fe200078e00ff */
[----:B------:R-:W-:Y:S01]  /*3870*/  LOP3.LUT R2, R2, 0xffff, RZ, 0xc0, !PT ;  /* 0x0000ffff02027812 */ /* 0x000fe200078ec0ff */
[----:B------:R-:W-:Y:S01]  /*3880*/  IMAD.MOV.U32 R8, RZ, RZ, RZ ;  /* 0x000000ffff087224 */ /* 0x000fe200078e00ff */
[----:B------:R-:W-:Y:S01]  /*3890*/  R2UR UR28, R3 ;  /* 0x00000000031c72ca */ /* 0x000fe200000e0000 */
[----:B------:R-:W-:Y:S01]  /*38a0*/  UMOV UR32, URZ ;  /* 0x000000ff00207c82 */ /* 0x000fe20008000000 */
[----:B------:R-:W-:-:S02]  /*38b0*/  R2UR UR42, R2 ;  /* 0x00000000022a72ca */ /* 0x000fc400000e0000 */
[----:B------:R-:W-:Y:S01]  /*38c0*/  CS2R R2, SRZ ;  /* 0x0000000000027805 */ /* 0x000fe2000001ff00 */
[----:B------:R-:W-:Y:S01]  /*38d0*/  UMOV UR23, URZ ;  /* 0x000000ff00177c82 */ /* 0x000fe20008000000 */
[----:B----4-:R-:W-:Y:S01]  /*38e0*/  ULEA UR26, UR4, UR26, 0x18 ;  /* 0x0000001a041a7291 */ /* 0x010fe2000f8ec0ff */
[----:B------:R-:W-:Y:S01]  /*38f0*/  UMOV UR22, URZ ;  /* 0x000000ff00167c82 */ /* 0x000fe20008000000 */
[----:B------:R-:W-:Y:S02]  /*3900*/  UISETP.NE.AND UP3, UPT, UR46, URZ, UPT ;  /* 0x000000ff2e00728c */ /* 0x000fe4000bf65270 */
[----:B------:R-:W-:Y:S02]  /*3910*/  UIADD3 UR4, UPT, UPT, UR26, 0x4300, URZ ;  /* 0x000043001a047890 */ /* 0x000fe4000fffe0ff */
[----:B------:R-:W-:-:S03]  /*3920*/  UIADD3 UR5, UPT, UPT, UR26, 0xe300, URZ ;  /* 0x0000e3001a057890 */ /* 0x000fc6000fffe0ff */
[----:B---3--:R-:W2:Y:S01]  /*3930*/  LDS R0, [UR26+0x150] ;  /* 0x0001501aff007984 */ /* 0x008ea20008000800 */
[----:B-1----:R-:W-:Y:S02]  /*3940*/  UIADD3 UR6, UPT, UPT, UR6, 0x3f, URZ ;  /* 0x0000003f06067890 */ /* 0x002fe4000fffe0ff */
[----:B------:R-:W-:Y:S02]  /*3950*/  USHF.R.U32.HI UR30, URZ, 0x4, UR4 ;  /* 0x00000004ff1e7899 */ /* 0x000fe40008011604 */
[----:B------:R-:W-:Y:S02]  /*3960*/  USHF.R.S32.HI UR33, URZ, 0x1f, UR6 ;  /* 0x0000001fff217899 */ /* 0x000fe40008011406 */
[----:B------:R-:W-:Y:S02]  /*3970*/  USHF.R.U32.HI UR4, URZ, 0x4, UR5 ;  /* 0x00000004ff047899 */ /* 0x000fe40008011605 */
[----:B------:R-:W-:Y:S02]  /*3980*/  ULEA.HI UR33, UR33, UR6, URZ, 0x6 ;  /* 0x0000000621217291 */ /* 0x000fe4000f8f30ff */
[----:B------:R-:W-:-:S02]  /*3990*/  ULOP3.LUT UR4, UR4, 0x3fff, URZ, 0xc0, !UPT ;  /* 0x00003fff04047892 */ /* 0x000fc4000f8ec0ff */
[----:B------:R-:W-:Y:S01]  /*39a0*/  USHF.R.S32.HI UR33, URZ, 0x6, UR33 ;  /* 0x00000006ff217899 */ /* 0x000fe20008011421 */
[----:B------:R-:W-:Y:S01]  /*39b0*/  UMOV UR40, 0x0 ;  /* 0x0000000000287882 */ /* 0x000fe20000000000 */
[----:B------:R-:W-:Y:S02]  /*39c0*/  UMOV UR41, 0x8208010 ;  /* 0x0820801000297882 */ /* 0x000fe40000000000 */
[----:B------:R-:W-:Y:S02]  /*39d0*/  UISETP.LT.AND UP0, UPT, UR33, 0x1, UPT ;  /* 0x000000012100788c */ /* 0x000fe4000bf01270 */
[----:B------:R-:W-:Y:S02]  /*39e0*/  ULOP3.LUT UR30, UR30, 0x3fff, URZ, 0xc0, !UPT ;  /* 0x00003fff1e1e7892 */ /* 0x000fe4000f8ec0ff */
[----:B------:R-:W-:Y:S02]  /*39f0*/  ULOP3.LUT UR29, UR4, 0x10000, URZ, 0xfc, !UPT ;  /* 0x00010000041d7892 */ /* 0x000fe4000f8efcff */
[----:B------:R-:W-:Y:S01]  /*3a00*/  USEL UR43, UR33, 0x1, !UP0 ;  /* 0x00000001212b7887 */ /* 0x000fe2000c000000 */
[----:B------:R-:W-:Y:S01]  /*3a10*/  UMOV UR38, 0x0 ;  /* 0x0000000000267882 */ /* 0x000fe20000000000 */
[----:B------:R-:W-:Y:S01]  /*3a20*/  UMOV UR39, 0x8208010 ;  /* 0x0820801000277882 */ /* 0x000fe20000000000 */
[----:B------:R-:W-:Y:S01]  /*3a30*/  UMOV UR36, 0x0 ;  /* 0x0000000000247882 */ /* 0x000fe20000000000 */
[----:B------:R-:W-:Y:S01]  /*3a40*/  UMOV UR37, 0x8208010 ;  /* 0x0820801000257882 */ /* 0x000fe20000000000 */
[----:B------:R-:W-:Y:S01]  /*3a50*/  UMOV UR34, 0x0 ;  /* 0x0000000000227882 */ /* 0x000fe20000000000 */
[----:B------:R-:W-:Y:S01]  /*3a60*/  UMOV UR35, 0x8208010 ;  /* 0x0820801000237882 */ /* 0x000fe20000000000 */
[----:B--2---:R-:W-:-:S15]  /*3a70*/  R2UR UR44, R0 ;  /* 0x00000000002c72ca */ /* 0x004fde00000e0000 */
.L_x_75:
[C---:B------:R-:W-:Y:S02]  /*3a80*/  LEA R0, R8.reuse, UR26, 0x3 ;  /* 0x0000001a08007c11 */ /* 0x040fe4000f8e18ff */
[----:B------:R-:W-:Y:S02]  /*3a90*/  SHF.L.U32 R4, R3, 0x1f, RZ ;  /* 0x0000001f03047819 */ /* 0x000fe400000006ff */
[----:B------:R-:W-:Y:S02]  /*3aa0*/  LEA R5, R8, UR26, 0x4 ;  /* 0x0000001a08057c11 */ /* 0x000fe4000f8e20ff */
[----:B------:R-:W1:Y:S02]  /*3ab0*/  SYNCS.PHASECHK.TRANS64.TRYWAIT P0, [R0+URZ+0xa0], R4 ;  /* 0x0000a004000075a7 */ /* 0x000e6400080011ff */
[----:B-1-3--:R-:W-:Y:S05]  /*3ac0*/  @!P0 BRA `(.L_x_68) ;  /* 0x0000005800a48947 */ /* 0x00afea0003800000 */
.L_x_170:
[----:B-1----:R-:W1:Y:S01]  /*3ad0*/  LDS.128 R4, [R5+0x130] ;  /* 0x0001300005047984 */ /* 0x002e620000000c00 */
[----:B------:R-:W-:Y:S02]  /*3ae0*/  VIADD R0, R0, 0xb0 ;  /* 0x000000b000007836 */ /* 0x000fe40000000000 */
[----:B------:R-:W-:Y:S01]  /*3af0*/  VIADD R8, R8, 0x1 ;  /* 0x0000000108087836 */ /* 0x000fe20000000000 */
[----:B------:R-:W-:Y:S01]  /*3b00*/  @!PT LDS RZ, [RZ] ;  /* 0x00000000fffff984 */ /* 0x000fe20000000800 */
[----:B------:R-:W-:Y:S01]  /*3b10*/  @!PT LDS RZ, [RZ] ;  /* 0x00000000fffff984 */ /* 0x000fe20000000800 */
[----:B------:R-:W-:Y:S01]  /*3b20*/  @!PT LDS RZ, [RZ] ;  /* 0x00000000fffff984 */ /* 0x000fe20000000800 */
[----:B------:R-:W-:Y:S01]  /*3b30*/  @!PT LDS RZ, [RZ] ;  /* 0x00000000fffff984 */ /* 0x000fe20000000800 */
[----:B------:R2:W-:Y:S06]  /*3b40*/  MEMBAR.ALL.CTA ;  /* 0x0000000000007992 */ /* 0x0005ec0000008000 */
[----:B--2---:R-:W2:Y:S01]  /*3b50*/  FENCE.VIEW.ASYNC.S ;  /* 0x00000000000073c6 */ /* 0x004ea20000000000 */
[----:B------:R-:W-:-:S04]  /*3b60*/  PRMT R0, RZ, 0x654, R0 ;  /* 0x00000654ff007816 */ /* 0x000fc80000000000 */
[----:B--2---:R2:W-:Y:S01]  /*3b70*/  SYNCS.ARRIVE.TRANS64.RED.A1T0 RZ, [R0+URZ], RZ ;  /* 0x000000ff00ff79a7 */ /* 0x0045e200081004ff */
[----:B-1----:R-:W-:Y:S01]  /*3b80*/  LOP3.LUT P1, RZ, R6, 0x1, RZ, 0xc0, !PT ;  /* 0x0000000106ff7812 */ /* 0x002fe2000782c0ff */
[----:B--2---:R-:W-:-:S12]  /*3b90*/  BRA.U UP3, `(.L_x_69) ;  /* 0x0000000503087547 */ /* 0x004fd8000b800000 */
[----:B------:R-:W1:Y:S01]  /*3ba0*/  LDCU UR4, c[0x0][0x38c] ;  /* 0x00007180ff0477ac */ /* 0x000e620008000800 */
[----:B------:R-:W-:Y:S02]  /*3bb0*/  PLOP3.LUT P2, PT, PT, PT, PT, 0x80, 0x8 ;  /* 0x000000000008781c */ /* 0x000fe40003f4f070 */
[----:B------:R-:W-:Y:S01]  /*3bc0*/  SHF.L.U32 R4, R9, 0x1f, RZ ;  /* 0x0000001f09047819 */ /* 0x000fe200000006ff */
[----:B------:R-:W-:Y:S02]  /*3bd0*/  ULEA UR31, UR32, UR26, 0x3 ;  /* 0x0000001a201f7291 */ /* 0x000fe4000f8e18ff */
[----:B------:R-:W-:Y:S02]  /*3be0*/  ULEA UR11, UR32, UR44, 0x6 ;  /* 0x0000002c200b7291 */ /* 0x000fe4000f8e30ff */
[----:B-1----:R-:W-:-:S06]  /*3bf0*/  UISETP.GE.AND UP0, UPT, UR4, 0x1, UPT ;  /* 0x000000010400788c */ /* 0x002fcc000bf06270 */
[----:B------:R-:W-:-:S05]  /*3c00*/  PLOP3.LUT P0, PT, PT, PT, UP0, 0x80, 0x8 ;  /* 0x000000000008781c */ /* 0x000fca0003f0f008 */
[----:B------:R-:W-:-:S08]  /*3c10*/  @UP0 ULEA UR4, UR23, UR26, 0x3 ;  /* 0x0000001a17040291 */ /* 0x000fd0000f8e18ff */
[----:B------:R-:W-:-:S04]  /*3c20*/  @P0 SHF.L.U32 R0, R2, 0x1f, RZ ;  /* 0x0000001f02000819 */ /* 0x000fc800000006ff */
[----:B------:R1:W2:Y:S01]  /*3c30*/  @P0 SYNCS.PHASECHK.TRANS64.TRYWAIT P2, [UR4], R0 ;  /* 0x00000000ff0005a7 */ /* 0x0002a20008041104 */
[----:B------:R-:W3:Y:S02]  /*3c40*/  SYNCS.PHASECHK.TRANS64.TRYWAIT P0, [UR31+0xe0], R4 ;  /* 0x0000e004ff0075a7 */ /* 0x000ee4000800111f */
[----:B-123--:R-:W-:Y:S05]  /*3c50*/  @!P0 BRA `(.L_x_70) ;  /* 0x0000005800548947 */ /* 0x00efea0003800000 */
.L_x_172:
[----:B------:R-:W-:Y:S01]  /*3c60*/  UMOV UR27, UR22 ;  /* 0x00000016001b7c82 */ /* 0x000fe20008000000 */
[----:B------:R-:W-:Y:S05]  /*3c70*/  BRA.U !UP0, `(.L_x_71) ;  /* 0x0000000108c07547 */ /* 0x000fea000b800000 */
[----:B------:R-:W-:Y:S02]  /*3c80*/  UIADD3 UR27, UPT, UPT, UR43, UR22, URZ ;  /* 0x000000162b1b7290 */ /* 0x000fe4000fffe0ff */
[----:B------:R-:W-:Y:S01]  /*3c90*/  UPLOP3.LUT UP2, UPT, UPT, UPT, UPT, 0x40, 0x4 ;  /* 0x000000000004789c */ /* 0x000fe20003f4e870 */
[----:B------:R-:W-:Y:S01]  /*3ca0*/  UMOV UR24, UR33 ;  /* 0x0000002100187c82 */ /* 0x000fe20008000000 */
[----:B------:R-:W-:-:S09]  /*3cb0*/  UMOV UR10, UR23 ;  /* 0x00000017000a7c82 */ /* 0x000fd20008000000 */
.L_x_74:
[----:B--2---:R-:W-:Y:S01]  /*3cc0*/  ULEA UR5, UR10, UR26, 0x3 ;  /* 0x0000001a0a057291 */ /* 0x004fe2000f8e18ff */
[----:B---3--:R-:W-:Y:S11]  /*3cd0*/  @P2 BRA `(.L_x_72) ;  /* 0x00000000000c2947 */ /* 0x008ff60003800000 */
[----:B-1----:R-:W-:Y:S04]  /*3ce0*/  SHF.L.U32 R4, R2, 0x1f, RZ ;  /* 0x0000001f02047819 */ /* 0x002fe800000006ff */
[----:B------:R-:W1:Y:S02]  /*3cf0*/  SYNCS.PHASECHK.TRANS64.TRYWAIT P0, [UR5], R4 ;  /* 0x00000004ff0075a7 */ /* 0x000e640008001105 */
[----:B-1----:R-:W-:Y:S05]  /*3d00*/  @!P0 BRA `(.L_x_73) ;  /* 0x0000005800408947 */ /* 0x002fea0003800000 */
.L_x_72:
[----:B------:R-:W-:Y:S01]  /*3d10*/  UISETP.NE.AND UP0, UPT, UR24, 0x1, UPT ;  /* 0x000000011800788c */ /* 0x000fe2000bf05270 */
[----:B------:R-:W-:Y:S01]  /*3d20*/  PLOP3.LUT P2, PT, PT, PT, PT, 0x80, 0x8 ;  /* 0x000000000008781c */ /* 0x000fe20003f4f070 */
[----:B------:R-:W-:Y:S02]  /*3d30*/  UIADD3 UR4, UPT, UPT, UR10, 0x1, URZ ;  /* 0x000000010a047890 */ /* 0x000fe4000fffe0ff */
[----:B------:R-:W-:Y:S02]  /*3d40*/  UIADD3 UR25, UPT, UPT, UR5, 0x28, URZ ;  /* 0x0000002805197890 */ /* 0x000fe4000fffe0ff */
[----:B------:R-:W-:Y:S01]  /*3d50*/  UISETP.NE.AND UP1, UPT, UR4, 0x5, UPT ;  /* 0x000000050400788c */ /* 0x000fe2000bf25270 */
[----:B------:R-:W-:Y:S01]  /*3d60*/  PLOP3.LUT P0, PT, PT, PT, UP0, 0x80, 0x8 ;  /* 0x000000000008781c */ /* 0x000fe20003f0f008 */
[----:B------:R-:W-:Y:S02]  /*3d70*/  UIADD3 UR22, UPT, UPT, UR22, 0x1, URZ ;  /* 0x0000000116167890 */ /* 0x000fe4000fffe0ff */
[----:B------:R-:W-:Y:S02]  /*3d80*/  USEL UR6, URZ, 0x1, UP1 ;  /* 0x00000001ff067887 */ /* 0x000fe40008800000 */
[----:B------:R-:W-:Y:S02]  /*3d90*/  USEL UR23, UR4, URZ, UP1 ;  /* 0x000000ff04177287 */ /* 0x000fe40008800000 */
[----:B------:R-:W-:Y:S02]  /*3da0*/  UIADD3 UR24, UPT, UPT, UR24, -0x1, URZ ;  /* 0xffffffff18187890 */ /* 0x000fe4000fffe0ff */
[----:B------:R-:W-:Y:S01]  /*3db0*/  @UP0 ULEA UR4, UR23, UR26, 0x3 ;  /* 0x0000001a17040291 */ /* 0x000fe2000f8e18ff */
[----:B------:R-:W-:Y:S01]  /*3dc0*/  LOP3.LUT R2, R2, UR6, RZ, 0x3c, !PT ;  /* 0x0000000602027c12 */ /* 0x000fe2000f8e3cff */
[----:B------:R-:W-:Y:S02]  /*3dd0*/  ULEA UR6, UR10, UR30, 0x9 ;  /* 0x0000001e0a067291 */ /* 0x000fe4000f8e48ff */
[----:B------:R-:W-:Y:S01]  /*3de0*/  UISETP.NE.AND UP0, UPT, UR22, UR27, UPT ;  /* 0x0000001b1600728c */ /* 0x000fe2000bf05270 */
[----:B-1----:R-:W-:Y:S01]  /*3df0*/  @P0 SHF.L.U32 R0, R2, 0x1f, RZ ;  /* 0x0000001f02000819 */ /* 0x002fe200000006ff */
[----:B------:R-:W-:Y:S02]  /*3e00*/  UIADD3 UR20, UPT, UPT, UR6, 0x80, URZ ;  /* 0x0000008006147890 */ /* 0x000fe4000fffe0ff */
[----:B------:R-:W-:Y:S01]  /*3e10*/  UIADD3 UR16, UPT, UPT, UR6, 0x100, URZ ;  /* 0x0000010006107890 */ /* 0x000fe2000fffe0ff */
[----:B------:R2:W3:Y:S01]  /*3e20*/  @P0 SYNCS.PHASECHK.TRANS64.TRYWAIT P2, [UR4], R0 ;  /* 0x00000000ff0005a7 */ /* 0x0004e20008041104 */
[----:B------:R-:W-:Y:S02]  /*3e30*/  ULEA UR4, UR10, UR29, 0x9 ;  /* 0x0000001d0a047291 */ /* 0x000fe4000f8e48ff */
[----:B------:R-:W-:Y:S02]  /*3e40*/  UIADD3 UR12, UPT, UPT, UR6, 0x180, URZ ;  /* 0x00000180060c7890 */ /* 0x000fe4000fffe0ff */
[----:B------:R-:W-:Y:S02]  /*3e50*/  UIADD3 UR18, UPT, UPT, UR4, 0x2, URZ ;  /* 0x0000000204127890 */ /* 0x000fe4000fffe0ff */
[----:B------:R-:W-:Y:S02]  /*3e60*/  UIADD3 UR14, UPT, UPT, UR4, 0x4, URZ ;  /* 0x00000004040e7890 */ /* 0x000fe4000fffe0ff */
[----:B------:R-:W-:Y:S01]  /*3e70*/  UIADD3 UR8, UPT, UPT, UR4, 0x6, URZ ;  /* 0x0000000604087890 */ /* 0x000fe2000fffe0ff */
[----:B------:R-:W-:Y:S01]  /*3e80*/  UMOV UR7, 0x40004040 ;  /* 0x4000404000077882 */ /* 0x000fe20000000000 */
[----:B------:R-:W-:Y:S01]  /*3e90*/  UMOV UR5, 0x40004040 ;  /* 0x4000404000057882 */ /* 0x000fe20000000000 */
[----:B------:R-:W-:Y:S01]  /*3ea0*/  UMOV UR21, 0x40004040 ;  /* 0x4000404000157882 */ /* 0x000fe20000000000 */
[----:B------:R2:W-:Y:S01]  /*3eb0*/  UTCHMMA.2CTA gdesc[UR6], gdesc[UR4], tmem[UR11], tmem[UR40], idesc[UR41], UP2 ;  /* 0x00ff2804060075ea */ /* 0x0005e2000920000b */
[----:B------:R-:W-:Y:S01]  /*3ec0*/  UPLOP3.LUT UP2, UPT, UPT, UPT, UPT, 0x80, 0x8 ;  /* 0x000000000008789c */ /* 0x000fe20003f4f070 */
[----:B------:R-:W-:Y:S01]  /*3ed0*/  UMOV UR19, 0x40004040 ;  /* 0x4000404000137882 */ /* 0x000fe20000000000 */
[----:B------:R-:W-:Y:S01]  /*3ee0*/  UMOV UR17, 0x40004040 ;  /* 0x4000404000117882 */ /* 0x000fe20000000000 */
[----:B------:R2:W-:Y:S01]  /*3ef0*/  UTCHMMA.2CTA gdesc[UR20], gdesc[UR18], tmem[UR11], tmem[UR38], idesc[UR39], UPT ;  /* 0x00ff2612140075ea */ /* 0x0005e2000ba0000b */
[----:B------:R-:W-:Y:S01]  /*3f00*/  UMOV UR15, 0x40004040 ;  /* 0x40004040000f7882 */ /* 0x000fe20000000000 */
[----:B------:R-:W-:Y:S01]  /*3f10*/  UMOV UR13, 0x40004040 ;  /* 0x40004040000d7882 */ /* 0x000fe20000000000 */
[----:B------:R-:W-:Y:S01]  /*3f20*/  UMOV UR9, 0x40004040 ;  /* 0x4000404000097882 */ /* 0x000fe20000000000 */
[----:B------:R2:W-:Y:S01]  /*3f30*/  UTCHMMA.2CTA gdesc[UR16], gdesc[UR14], tmem[UR11], tmem[UR36], idesc[UR37], UPT ;  /* 0x00ff240e100075ea */ /* 0x0005e2000ba0000b */
[----:B------:R2:W-:Y:S01]  /*3f40*/  UTCHMMA.2CTA gdesc[UR12], gdesc[UR8], tmem[UR11], tmem[UR34], idesc[UR35], UPT ;  /* 0x00ff22080c0075ea */ /* 0x0005e2000ba0000b */
[----:B------:R2:W-:Y:S01]  /*3f50*/  UTCBAR.2CTA.MULTICAST [UR25], URZ, UR28 ;  /* 0x000000ff190073e9 */ /* 0x0005e2000820081c */
[----:B------:R-:W-:Y:S01]  /*3f60*/  UMOV UR10, UR23 ;  /* 0x00000017000a7c82 */ /* 0x000fe20008000000 */
[----:B------:R-:W-:Y:S05]  /*3f70*/  BRA.U UP0, `(.L_x_74) ;  /* 0xfffffffd00507547 */ /* 0x000fea000b83ffff */
.L_x_71:
[----:B--2---:R-:W-:Y:S01]  /*3f80*/  UIADD3 UR4, UPT, UPT, UR31, 0xc0, URZ ;  /* 0x000000c01f047890 */ /* 0x004fe2000fffe0ff */
[----:B------:R-:W-:-:S08]  /*3f90*/  UMOV UR22, UR27 ;  /* 0x0000001b00167c82 */ /* 0x000fd00008000000 */
[----:B------:R2:W-:Y:S01]  /*3fa0*/  UTCBAR.2CTA.MULTICAST [UR4], URZ, UR42 ;  /* 0x000000ff040073e9 */ /* 0x0005e2000820082a */
[----:B------:R-:W-:Y:S02]  /*3fb0*/  NOP ;  /* 0x0000000000007918 */ /* 0x000fe40000000000 */
.L_x_69:
[----:B--2---:R-:W-:Y:S01]  /*3fc0*/  UIADD3 UR4, UPT, UPT, UR32, 0x1, URZ ;  /* 0x0000000120047890 */ /* 0x004fe2000fffe0ff */
[----:B------:R-:W-:-:S03]  /*3fd0*/  ISETP.NE.AND P0, PT, R8, 0x2, PT ;  /* 0x000000020800780c */ /* 0x000fc60003f05270 */
[----:B------:R-:W-:Y:S01]  /*3fe0*/  UISETP.NE.AND UP0, UPT, UR4, 0x4, UPT ;  /* 0x000000040400788c */ /* 0x000fe2000bf05270 */
[----:B-1----:R-:W-:Y:S02]  /*3ff0*/  SEL R0, RZ, 0x1, P0 ;  /* 0x00000001ff007807 */ /* 0x002fe40000000000 */
[----:B------:R-:W-:Y:S01]  /*4000*/  SEL R8, R8, RZ, P0 ;  /* 0x000000ff08087207 */ /* 0x000fe20000000000 */
[----:B------:R-:W-:Y:S01]  /*4010*/  USEL UR5, URZ, 0x1, UP0 ;  /* 0x00000001ff057887 */ /* 0x000fe20008000000 */
[----:B------:R-:W-:Y:S01]  /*4020*/  LOP3.LUT R3, R3, R0, RZ, 0x3c, !PT ;  /* 0x0000000003037212 */ /* 0x000fe200078e3cff */
[----:B------:R-:W-:-:S04]  /*4030*/  USEL UR32, UR4, URZ, UP0 ;  /* 0x000000ff04207287 */ /* 0x000fc80008000000 */
[----:B------:R-:W-:Y:S01]  /*4040*/  LOP3.LUT R9, R9, UR5, RZ, 0x3c, !PT ;  /* 0x0000000509097c12 */ /* 0x000fe2000f8e3cff */
[----:B------:R-:W-:Y:S07]  /*4050*/  @P1 BRA `(.L_x_75) ;  /* 0xfffffff800881947 */ /* 0x000fee000383ffff */
[----:B------:R-:W1:Y:S01]  /*4060*/  S2UR UR8, SR_CgaCtaId ;  /* 0x00000000000879c3 */ /* 0x000e620000008800 */
[----:B------:R-:W-:Y:S01]  /*4070*/  ELECT P0, URZ, PT ;  /* 0x0000000000ff782f */ /* 0x000fe20003800000 */
[----:B------:R-:W-:Y:S01]  /*4080*/  HFMA2 R0, -RZ, RZ, 0, 5.9604644775390625e-08 ;  /* 0x00000001ff007431 */ /* 0x000fe200000001ff */
[----:B------:R-:W-:-:S05]  /*4090*/  UMOV UR4, 0x40 ;  /* 0x0000004000047882 */ /* 0x000fca0000000000 */
[----:B------:R-:W-:Y:S01]  /*40a0*/  UVIRTCOUNT.DEALLOC.SMPOOL 0x80 ;  /* 0x000000800000784c */ /* 0x000fe20000000000 */
[----:B------:R-:W-:Y:S02]  /*40b0*/  UISETP.NE.AND UP1, UPT, UR46, URZ, UPT ;  /* 0x000000ff2e00728c */ /* 0x000fe4000bf25270 */
[----:B-1----:R-:W-:-:S09]  /*40c0*/  ULEA UR8, UR8, UR4, 0x18 ;  /* 0x0000000408087291 */ /* 0x002fd2000f8ec0ff */
[----:B------:R1:W-:Y:S01]  /*40d0*/  @P0 STS.U8 [UR8+0x1c], R0 ;  /* 0x00001c00ff000988 */ /* 0x0003e20008000008 */
[----:B------:R-:W-:Y:S05]  /*40e0*/  BRA.U UP1, `(.L_x_76) ;  /* 0x0000000101a07547 */ /* 0x000fea000b800000 */
[----:B------:R-:W-:Y:S01]  /*40f0*/  UIADD3 UR7, UPT, UPT, UR26, 0xe0, URZ ;  /* 0x000000e01a077890 */ /* 0x000fe2000fffe0ff */
[----:B------:R-:W-:-:S03]  /*4100*/  SHF.L.U32 R2, R9, 0x1f, RZ ;  /* 0x0000001f09027819 */ /* 0x000fc600000006ff */
[----:B------:R-:W-:-:S09]  /*4110*/  ULEA UR4, UR32, UR7, 0x3 ;  /* 0x0000000720047291 */ /* 0x000fd2000f8e18ff */
[----:B------:R-:W2:Y:S02]  /*4120*/  SYNCS.PHASECHK.TRANS64.TRYWAIT P0, [UR4], R2 ;  /* 0x00000002ff0075a7 */ /* 0x000ea40008001104 */
[----:B--2---:R-:W-:Y:S05]  /*4130*/  @!P0 BRA `(.L_x_77) ;  /* 0x00000054004c8947 */ /* 0x004fea0003800000 */
.L_x_175:
        /* <DEDUP_REMOVED lines=9> */
.L_x_177:
        /* <DEDUP_REMOVED lines=9> */
.L_x_179:
[----:B------:R-:W-:-:S04]  /*4260*/  UIADD3 UR4, UPT, UPT, UR4, 0x1, URZ ;  /* 0x0000000104047890 */ /* 0x000fc8000fffe0ff */
[----:B------:R-:W-:-:S04]  /*4270*/  UISETP.NE.AND UP0, UPT, UR4, 0x4, UPT ;  /* 0x000000040400788c */ /* 0x000fc8000bf05270 */
[----:B------:R-:W-:Y:S02]  /*4280*/  USEL UR5, URZ, 0x1, UP0 ;  /* 0x00000001ff057887 */ /* 0x000fe40008000000 */
[----:B------:R-:W-:-:S04]  /*4290*/  USEL UR4, UR4, URZ, UP0 ;  /* 0x000000ff04047287 */ /* 0x000fc80008000000 */
[----:B------:R-:W-:Y:S01]  /*42a0*/  ULEA UR4, UR4, UR7, 0x3 ;  /* 0x0000000704047291 */ /* 0x000fe2000f8e18ff */
[----:B------:R-:W-:-:S04]  /*42b0*/  LOP3.LUT R2, R2, UR5, RZ, 0x3c, !PT ;  /* 0x0000000502027c12 */ /* 0x000fc8000f8e3cff */
[----:B------:R-:W-:Y:S01]  /*42c0*/  SHF.L.U32 R2, R2, 0x1f, RZ ;  /* 0x0000001f02027819 */ /* 0x000fe200000006ff */
[----:B-1----:R-:W-:-:S04]  /*42d0*/  IMAD.U32 R0, RZ, RZ, UR4 ;  /* 0x00000004ff007e24 */ /* 0x002fc8000f8e00ff */
[----:B------:R1:W2:Y:S03]  /*42e0*/  SYNCS.PHASECHK.TRANS64.TRYWAIT P0, [R0+URZ], R2 ;  /* 0x00000002000075a7 */ /* 0x0002a600080011ff */
[----:B--2---:R-:W-:Y:S05]  /*42f0*/  @!P0 NANOSLEEP.SYNCS 0x989680 ;  /* 0x009896800000895d */ /* 0x004fea0003900000 */
[----:B------:R-:W2:Y:S02]  /*4300*/  @!P0 SYNCS.PHASECHK.TRANS64 P0, [R0+URZ], R2 ;  /* 0x00000002000085a7 */ /* 0x000ea400080010ff */
[----:B--2---:R-:W-:Y:S05]  /*4310*/  @P0 BRA `(.L_x_80) ;  /* 0x0000000000200947 */ /* 0x004fea0003800000 */
.L_x_81:
[----:B--2---:R2:W4:Y:S02]  /*4320*/  SYNCS.PHASECHK.TRANS64.TRYWAIT P0, [R0+URZ], R2 ;  /* 0x00000002000075a7 */ /* 0x00452400080011ff */
[----:B----4-:R-:W-:Y:S05]  /*4330*/  @!P0 NANOSLEEP.SYNCS 0x989680 ;  /* 0x009896800000895d */ /* 0x010fea0003900000 */
[----:B------:R-:W4:Y:S02]  /*4340*/  @!P0 SYNCS.PHASECHK.TRANS64 P0, [R0+URZ], R2 ;  /* 0x00000002000085a7 */ /* 0x000f2400080010ff */
[----:B----4-:R-:W-:Y:S05]  /*4350*/  @!P0 BRA `(.L_x_81) ;  /* 0xfffffffc00f08947 */ /* 0x010fea000383ffff */
[----:B------:R-:W-:Y:S05]  /*4360*/  BRA `(.L_x_80) ;  /* 0x00000000000c7947 */ /* 0x000fea0003800000 */
.L_x_76:
[----:B------:R-:W-:-:S04]  /*4370*/  UIADD3 UR4, UPT, UPT, UR26, 0x120, URZ ;  /* 0x000001201a047890 */ /* 0x000fc8000fffe0ff */
[----:B------:R-:W-:-:S09]  /*4380*/  UPRMT UR4, UR48, 0x654, UR4 ;  /* 0x0000065430047896 */ /* 0x000fd20008000004 */
[----:B------:R-:W-:Y:S03]  /*4390*/  SYNCS.ARRIVE.TRANS64.RED.A1T0 RZ, [UR4], RZ ;  /* 0x000000ffffff79a7 */ /* 0x000fe60008100404 */
.L_x_80:
[----:B-12---:R-:W-:Y:S01]  /*43a0*/  SHF.L.U32 R2, RZ, 0x1f, RZ ;  /* 0x0000001fff027819 */ /* 0x006fe200000006ff */
[----:B------:R-:W-:Y:S01]  /*43b0*/  UIADD3 UR4, UPT, UPT, UR26, 0x120, URZ ;  /* 0x000001201a047890 */ /* 0x000fe2000fffe0ff */
[----:B------:R-:W-:Y:S02]  /*43c0*/  PLOP3.LUT P0, PT, PT, PT, UP1, 0x80, 0x8 ;  /* 0x000000000008781c */ /* 0x000fe40003f0f018 */
[----:B------:R-:W1:Y:S02]  /*43d0*/  SYNCS.PHASECHK.TRANS64.TRYWAIT P1, [UR26+0x120], R2 ;  /* 0x00012002ff0075a7 */ /* 0x000e64000802111a */
[----:B-1----:R-:W-:Y:S09]  /*43e0*/  @!P1 BRA `(.L_x_82) ;  /* 0x0000005000e89947 */ /* 0x002ff20003800000 */
.L_x_181:
[----:B------:R-:W-:Y:S01]  /*43f0*/  @!UP1 UPRMT UR4, UR48, 0x654, UR4 ;  /* 0x0000065430049896 */ /* 0x000fe20008000004 */
[----:B------:R-:W-:Y:S01]  /*4400*/  UMOV UR5, 0xffff ;  /* 0x0000ffff00057882 */ /* 0x000fe20000000000 */
[----:B------:R-:W-:-:S07]  /*4410*/  UMOV UR6, 0x1 ;  /* 0x0000000100067882 */ /* 0x000fce0000000000 */
[----:B------:R-:W-:Y:S01]  /*4420*/  @!P0 SYNCS.ARRIVE.TRANS64.RED.A1T0 RZ, [UR4], RZ ;  /* 0x000000ffffff89a7 */ /* 0x000fe20008100404 */
[----:B------:R-:W-:Y:S01]  /*4430*/  NOP ;  /* 0x0000000000007918 */ /* 0x000fe20000000000 */
[----:B-1----:R-:W1:Y:S01]  /*4440*/  LDS R0, [UR8+0x14] ;  /* 0x00001408ff007984 */ /* 0x002e620008000800 */
[----:B------:R-:W-:-:S04]  /*4450*/  ULOP3.LUT UR4, UR44, 0xffff, URZ, 0xc0, !UPT ;  /* 0x0000ffff2c047892 */ /* 0x000fc8000f8ec0ff */
[----:B------:R-:W-:-:S04]  /*4460*/  USHF.R.U32.HI UR4, URZ, 0x5, UR4 ;  /* 0x00000005ff047899 */ /* 0x000fc80008011604 */
[----:B------:R-:W-:Y:S02]  /*4470*/  USHF.L.U32 UR5, UR5, UR4, URZ ;  /* 0x0000000405057299 */ /* 0x000fe400080006ff */
[----:B------:R-:W-:-:S04]  /*4480*/  USHF.L.U32 UR4, UR6, UR4, URZ ;  /* 0x0000000406047299 */ /* 0x000fc800080006ff */
[----:B-1----:R-:W-:-:S04]  /*4490*/  LOP3.LUT R0, R0, UR5, RZ, 0xc0, !PT ;  /* 0x0000000500007c12 */ /* 0x002fc8000f8ec0ff */
[----:B------:R-:W-:-:S13]  /*44a0*/  ISETP.NE.AND P0, PT, R0, UR5, PT ;  /* 0x0000000500007c0c */ /* 0x000fda000bf05270 */
[----:B------:R-:W-:Y:S05]  /*44b0*/  @P0 BRA `(.L_x_83) ;  /* 0x0000000000580947 */ /* 0x000fea0003800000 */
[----:B------:R-:W1:Y:S02]  /*44c0*/  LDS R0, [UR8+0x18] ;  /* 0x00001808ff007984 */ /* 0x000e640008000800 */
[----:B-1----:R-:W-:-:S04]  /*44d0*/  LOP3.LUT R0, R0, UR4, RZ, 0xc0, !PT ;  /* 0x0000000400007c12 */ /* 0x002fc8000f8ec0ff */
[----:B------:R-:W-:-:S13]  /*44e0*/  ISETP.NE.AND P0, PT, R0, UR4, PT ;  /* 0x0000000400007c0c */ /* 0x000fda000bf05270 */
[----:B------:R-:W-:Y:S05]  /*44f0*/  @P0 BRA `(.L_x_84) ;  /* 0x00000000003c0947 */ /* 0x000fea0003800000 */
[----:B------:R-:W1:Y:S01]  /*4500*/  S2R R2, SR_LANEID ;  /* 0x0000000000027919 */ /* 0x000e620000000000 */
[----:B------:R-:W-:-:S06]  /*4510*/  ULOP3.LUT UR5, URZ, UR5, URZ, 0x33, !UPT ;  /* 0x00000005ff057292 */ /* 0x000fcc000f8e33ff */
[----:B------:R-:W-:-:S04]  /*4520*/  IMAD.U32 R0, RZ, RZ, UR5 ;  /* 0x00000005ff007e24 */ /* 0x000fc8000f8e00ff */
[----:B------:R2:W4:Y:S02]  /*4530*/  REDUX UR7, R0 ;  /* 0x00000000000773c4 */ /* 0x0005240000000000 */
[----:B------:R1:W-:Y:S01]  /*4540*/  UTCATOMSWS.AND URZ, UR5 ;  /* 0x0000000500ff79e3 */ /* 0x0003e20008000000 */
[----:B--2---:R-:W-:Y:S01]  /*4550*/  LOP3.LUT R0, RZ, UR4, RZ, 0x33, !PT ;  /* 0x00000004ff007c12 */ /* 0x004fe2000f8e33ff */
[----:B------:R-:W-:Y:S02]  /*4560*/  VOTEU.ANY UR4, UPT, PT ;  /* 0x0000000000047886 */ /* 0x000fe400038e0100 */
[----:B------:R-:W-:Y:S02]  /*4570*/  UFLO.U32 UR4, UR4 ;  /* 0x00000004000472bd */ /* 0x000fe400080e0000 */
[----:B------:R-:W2:Y:S04]  /*4580*/  REDUX UR6, R0 ;  /* 0x00000000000673c4 */ /* 0x000ea80000000000 */
[----:B-1----:R-:W-:-:S02]  /*4590*/  ISETP.EQ.U32.AND P0, PT, R2, UR4, PT ;  /* 0x0000000402007c0c */ /* 0x002fc4000bf02070 */
[----:B----4-:R-:W-:-:S11]  /*45a0*/  MOV R2, UR7 ;  /* 0x0000000700027c02 */ /* 0x010fd60008000f00 */
[----:B------:R1:W-:Y:S01]  /*45b0*/  @P0 ATOMS.AND RZ, [UR8+0x14], R2 ;  /* 0x00001402ffff098c */ /* 0x0003e2000a800008 */
[----:B--2---:R-:W-:-:S05]  /*45c0*/  IMAD.U32 R0, RZ, RZ, UR6 ;  /* 0x00000006ff007e24 */ /* 0x004fca000f8e00ff */
[----:B------:R1:W-:Y:S01]  /*45d0*/  @P0 ATOMS.AND RZ, [UR8+0x18], R0 ;  /* 0x00001800ffff098c */ /* 0x0003e2000a800008 */
[----:B------:R-:W-:Y:S05]  /*45e0*/  BRA `(.L_x_85) ;  /* 0x0000000000147947 */ /* 0x000fea0003800000 */
.L_x_84:
[----:B------:R-:W-:Y:S02]  /*45f0*/  MOV R2, 0x4610 ;  /* 0x0000461000027802 */ /* 0x000fe40000000f00 */
[----:B---3-5:R-:W-:Y:S05]  /*4600*/  CALL.REL.NOINC `($__internal_0_$__cuda_sm10x_tcgen05_guardrail_trap_col_being_dealloced_not_returned_by_alloc) ;  /* 0x0000005400c87944 */ /* 0x028fea0003c00000 */
[----:B------:R-:W-:Y:S05]  /*4610*/  BRA `(.L_x_85) ;  /* 0x0000000000087947 */ /* 0x000fea0003800000 */
.L_x_83:
[----:B------:R-:W-:Y:S02]  /*4620*/  MOV R2, 0x4640 ;  /* 0x0000464000027802 */ /* 0x000fe40000000f00 */
[----:B---3-5:R-:W-:Y:S05]  /*4630*/  CALL.REL.NOINC `($__internal_2_$__cuda_sm10x_tcgen05_guardrail_trap_unallocated_columns_being_dealloced) ;  /* 0x0000005400d47944 */ /* 0x028fea0003c00000 */
.L_x_85:
[----:B------:R-:W-:Y:S01]  /*4640*/  NOP ;  /* 0x0000000000007918 */ /* 0x000fe20000000000 */
[----:B------:R-:W-:Y:S05]  /*4650*/  EXIT ;  /* 0x000000000000794d */ /* 0x000fea0003800000 */
.L_x_56:
[----:B------:R-:W-:-:S09]  /*4660*/  UISETP.NE.OR UP0, UPT, UR25, 0x3, !UP5 ;  /* 0x000000031900788c */ /* 0x000fd2000ef05670 */
[----:B------:R-:W-:Y:S05]  /*4670*/  BRA.U UP0, `(.L_x_86) ;  /* 0x0000001100b87547 */ /* 0x000fea000b800000 */
[----:B------:R-:W2:Y:S01]  /*4680*/  LDCU UR31, c[0x0][0x370] ;  /* 0x00006e00ff1f77ac */ /* 0x000ea20008000800 */
[----:B------:R-:W3:Y:S01]  /*4690*/  LDC.64 R16, c[0x0][0x348] ;  /* 0x0000d200ff107b82 */ /* 0x000ee20000000a00 */
[----:B------:R-:W-:Y:S02]  /*46a0*/  HFMA2 R13, -RZ, RZ, 0, 0 ;  /* 0x00000000ff0d7431 */ /* 0x000fe400000001ff */
[----:B------:R-:W-:Y:S01]  /*46b0*/  IMAD.MOV.U32 R15, RZ, RZ, 0x1 ;  /* 0x00000001ff0f7424 */ /* 0x000fe200078e00ff */
[----:B------:R-:W2:Y:S01]  /*46c0*/  LDCU.128 UR48, c[0x0][0xb10] ;  /* 0x00016200ff3077ac */ /* 0x000ea20008000c00 */
[----:B------:R-:W-:Y:S01]  /*46d0*/  IMAD.MOV.U32 R14, RZ, RZ, RZ ;  /* 0x000000ffff0e7224 */ /* 0x000fe200078e00ff */
[----:B------:R-:W-:Y:S01]  /*46e0*/  MOV R7, 0x1000 ;  /* 0x0000100000077802 */ /* 0x000fe20000000f00 */
[----:B------:R-:W4:Y:S01]  /*46f0*/  LDCU UR30, c[0x0][0x374] ;  /* 0x00006e80ff1e77ac */ /* 0x000f220008000800 */
[----:B------:R-:W1:Y:S01]  /*4700*/  LDC.64 R2, c[0x0][0x888] ;  /* 0x00022200ff027b82 */ /* 0x000e620000000a00 */
[----:B------:R-:W4:Y:S01]  /*4710*/  LDCU UR15, c[0x0][0xb0c] ;  /* 0x00016180ff0f77ac */ /* 0x000f220008000800 */
[----:B------:R-:W3:Y:S06]  /*4720*/  LDCU UR46, c[0x0][0xb20] ;  /* 0x00016400ff2e77ac */ /* 0x000eec0008000800 */
[----:B------:R-:W1:Y:S01]  /*4730*/  LDC.64 R4, c[0x0][0x890] ;  /* 0x00022400ff047b82 */ /* 0x000e620000000a00 */
[----:B------:R-:W3:Y:S01]  /*4740*/  LDCU UR4, c[0x0][0xb30] ;  /* 0x00016600ff0477ac */ /* 0x000ee20008000800 */
[----:B------:R-:W-:Y:S01]  /*4750*/  UMOV UR21, 0x400 ;  /* 0x0000040000157882 */ /* 0x000fe20000000000 */
[----:B--2---:R-:W-:-:S02]  /*4760*/  UIMAD.WIDE.U32 UR6, UR31, UR48, URZ ;  /* 0x000000301f0672a5 */ /* 0x004fc4000f8e00ff */
[----:B----4-:R-:W-:Y:S02]  /*4770*/  UIMAD.WIDE.U32 UR8, UR30, UR51, URZ ;  /* 0x000000331e0872a5 */ /* 0x010fe4000f8e00ff */
[----:B------:R-:W-:Y:S02]  /*4780*/  ULEA UR21, UR47, UR21, 0x18 ;  /* 0x000000152f157291 */ /* 0x000fe4000f8ec0ff */
[----:B------:R-:W-:Y:S02]  /*4790*/  UPLOP3.LUT UP2, UPT, UPT, UPT, UPT, 0x40, 0x4 ;  /* 0x000000000004789c */ /* 0x000fe40003f4e870 */
[----:B------:R-:W-:Y:S01]  /*47a0*/  UIADD3 UR37, UPT, UPT, UR21, 0x68, URZ ;  /* 0x0000006815257890 */ /* 0x000fe2000fffe0ff */
[----:B------:R-:W-:Y:S01]  /*47b0*/  UMOV UR6, UR7 ;  /* 0x0000000700067c82 */ /* 0x000fe20008000000 */
[----:B------:R-:W-:Y:S01]  /*47c0*/  UMOV UR38, UR9 ;  /* 0x0000000900267c82 */ /* 0x000fe20008000000 */
[----:B------:R-:W-:Y:S02]  /*47d0*/  UISETP.GE.AND UP0, UPT, UR45, 0x1, UPT ;  /* 0x000000012d00788c */ /* 0x000fe4000bf06270 */
[----:B------:R-:W-:Y:S01]  /*47e0*/  UISETP.NE.AND UP4, UPT, UR45, 0x1, UPT ;  /* 0x000000012d00788c */ /* 0x000fe2000bf85270 */
[----:B------:R-:W2:Y:S01]  /*47f0*/  LDCU.64 UR22, c[0x0][0xb28] ;  /* 0x00016500ff1677ac */ /* 0x000ea20008000a00 */
[----:B------:R-:W-:-:S02]  /*4800*/  UISETP.NE.AND UP6, UPT, UR15, 0x1, UPT ;  /* 0x000000010f00788c */ /* 0x000fc4000bfc5270 */
[----:B------:R-:W-:Y:S02]  /*4810*/  UISETP.NE.AND UP5, UPT, UR50, 0x1, UPT ;  /* 0x000000013200788c */ /* 0x000fe4000bfa5270 */
[----:B------:R-:W-:Y:S02]  /*4820*/  UIADD3 UR41, UPT, UPT, UR21, 0x50, URZ ;  /* 0x0000005015297890 */ /* 0x000fe4000fffe0ff */
[----:B------:R-:W-:Y:S02]  /*4830*/  UIADD3 UR33, UPT, UPT, UR21, 0x58, URZ ;  /* 0x0000005815217890 */ /* 0x000fe4000fffe0ff */
[----:B------:R-:W-:Y:S02]  /*4840*/  UIADD3 UR25, UPT, UPT, UR21, 0x60, URZ ;  /* 0x0000006015197890 */ /* 0x000fe4000fffe0ff */
[----:B------:R-:W-:Y:S02]  /*4850*/  UPRMT UR37, UR47, 0x654, UR37 ;  /* 0x000006542f257896 */ /* 0x000fe40008000025 */
[----:B------:R-:W-:-:S02]  /*4860*/  USHF.R.U32.HI UR39, URZ, UR49, UR6 ;  /* 0x00000031ff277299 */ /* 0x000fc40008011606 */
[----:B---3--:R-:W-:Y:S02]  /*4870*/  USHF.R.U32.HI UR38, URZ, UR46, UR38 ;  /* 0x0000002eff267299 */ /* 0x008fe40008011626 */
[----:B------:R-:W-:-:S11]  /*4880*/  UISETP.NE.AND UP3, UPT, UR4, 0x1, UPT ;  /* 0x000000010400788c */ /* 0x000fd6000bf65270 */
.L_x_97:
[C---:B------:R-:W-:Y:S02]  /*4890*/  LEA R12, R14.reuse, UR21, 0x3 ;  /* 0x000000150e0c7c11 */ /* 0x040fe4000f8e18ff */
[----:B------:R-:W-:Y:S02]  /*48a0*/  SHF.L.U32 R0, R13, 0x1f, RZ ;  /* 0x0000001f0d007819 */ /* 0x000fe400000006ff */
[----:B------:R-:W-:Y:S02]  /*48b0*/  LEA R8, R14, UR21, 0x4 ;  /* 0x000000150e087c11 */ /* 0x000fe4000f8e20ff */
[----:B---3--:R-:W3:Y:S02]  /*48c0*/  SYNCS.PHASECHK.TRANS64.TRYWAIT P0, [R12+URZ+0xa0], R0 ;  /* 0x0000a0000c0075a7 */ /* 0x008ee400080011ff */
[----:B---3--:R-:W-:Y:S05]  /*48d0*/  @!P0 BRA `(.L_x_87) ;  /* 0x0000004c00c48947 */ /* 0x008fea0003800000 */
.L_x_182:
[----:B------:R-:W4:Y:S01]  /*48e0*/  LDS.128 R8, [R8+0x130] ;  /* 0x0001300008087984 */ /* 0x000f220000000c00 */
[----:B------:R-:W-:Y:S01]  /*48f0*/  UISETP.GE.AND UP0, UPT, UR45, 0x1, UPT ;  /* 0x000000012d00788c */ /* 0x000fe2000bf06270 */
[----:B------:R-:W-:Y:S01]  /*4900*/  @!PT LDS RZ, [RZ] ;  /* 0x00000000fffff984 */ /* 0x000fe20000000800 */
[----:B------:R-:W-:Y:S01]  /*4910*/  @!PT LDS RZ, [RZ] ;  /* 0x00000000fffff984 */ /* 0x000fe20000000800 */
[----:B------:R-:W-:Y:S01]  /*4920*/  @!PT LDS RZ, [RZ] ;  /* 0x00000000fffff984 */ /* 0x000fe20000000800 */
[----:B------:R-:W-:Y:S01]  /*4930*/  @!PT LDS RZ, [RZ] ;  /* 0x00000000fffff984 */ /* 0x000fe20000000800 */
[----:B------:R1:W-:Y:S06]  /*4940*/  MEMBAR.ALL.CTA ;  /* 0x0000000000007992 */ /* 0x0003ec0000008000 */
[----:B-1----:R-:W1:Y:S01]  /*4950*/  FENCE.VIEW.ASYNC.S ;  /* 0x00000000000073c6 */ /* 0x002e620000000000 */
[----:B----4-:R-:W-:Y:S11]  /*4960*/  LOP3.LUT P0, RZ, R10, 0x1, RZ, 0xc0, !PT ;  /* 0x000000010aff7812 */ /* 0x010ff6000780c0ff */
[----:B------:R-:W-:Y:S02]  /*4970*/  @!UPT UIADD3 URZ, UPT, UPT, URZ, URZ, URZ ;  /* 0x000000fffffff290 */ /* 0x000fe4000fffe0ff */
[----:B-1----:R-:W-:Y:S01]  /*4980*/  VOTEU.ANY UP1, P0 ;  /* 0x0000000000ff7886 */ /* 0x002fe20000020100 */
[----:B------:R-:W-:Y:S11]  /*4990*/  PLOP3.LUT P0, PT, PT, PT, UP1, 0x80, 0x8 ;  /* 0x000000000008781c */ /* 0x000ff60003f0f018 */
[----:B------:R-:W-:Y:S02]  /*49a0*/  @!UPT UIADD3 URZ, UPT, UPT, URZ, URZ, URZ ;  /* 0x000000fffffff290 */ /* 0x000fe4000fffe0ff */
[----:B---3--:R-:W-:Y:S02]  /*49b0*/  @P0 SHF.R.U32.HI R0, RZ, 0x10, R9 ;  /* 0x00000010ff000819 */ /* 0x008fe40000011609 */
[----:B------:R-:W-:Y:S02]  /*49c0*/  @P0 MOV R6, R8 ;  /* 0x0000000800060202 */ /* 0x000fe40000000f00 */
[----:B------:R-:W-:Y:S01]  /*49d0*/  @P0 R2UR UR4, R0 ;  /* 0x00000000000402ca */ /* 0x000fe200000e0000 */
[----:B------:R-:W-:Y:S01]  /*49e0*/  VIADD R0, R12, 0xb0 ;  /* 0x000000b00c007836 */ /* 0x000fe20000000000 */
[----:B------:R-:W-:Y:S02]  /*49f0*/  @P0 LOP3.LUT R8, R9, 0xffff, RZ, 0xc0, !PT ;  /* 0x0000ffff09080812 */ /* 0x000fe400078ec0ff */
[----:B------:R-:W-:Y:S02]  /*4a00*/  @P0 R2UR UR6, R6 ;  /* 0x00000000060602ca */ /* 0x000fe400000e0000 */
[----:B------:R-:W-:Y:S02]  /*4a10*/  PRMT R0, RZ, 0x654, R0 ;  /* 0x00000654ff007816 */ /* 0x000fe40000000000 */
[----:B------:R-:W-:Y:S02]  /*4a20*/  @P0 R2UR UR5, R8 ;  /* 0x00000000080502ca */ /* 0x000fe400000e0000 */
[----:B------:R1:W-:Y:S03]  /*4a30*/  SYNCS.ARRIVE.TRANS64.RED.A1T0 RZ, [R0+URZ], RZ ;  /* 0x000000ff00ff79a7 */ /* 0x0003e600081004ff */
[----:B------:R-:W-:Y:S04]  /*4a40*/  @UP1 UMOV UR29, UR4 ;  /* 0x00000004001d1c82 */ /* 0x000fe80008000000 */
[----:B------:R-:W-:Y:S04]  /*4a50*/  @UP1 UMOV UR14, UR6 ;  /* 0x00000006000e1c82 */ /* 0x000fe80008000000 */
[----:B------:R-:W-:Y:S01]  /*4a60*/  @UP1 UMOV UR13, UR5 ;  /* 0x00000005000d1c82 */ /* 0x000fe20008000000 */
[----:B------:R-:W-:Y:S05]  /*4a70*/  BRA.U !UP0, `(.L_x_88) ;  /* 0x0000000108a47547 */ /* 0x000fea000b800000 */
[----:B------:R-:W-:Y:S02]  /*4a80*/  UIMAD.WIDE.U32 UR16, UR13, UR51, URZ ;  /* 0x000000330d1072a5 */ /* 0x000fe4000f8e00ff */
[----:B------:R-:W-:Y:S02]  /*4a90*/  UIMAD.WIDE.U32 UR18, UR14, UR48, URZ ;  /* 0x000000300e1272a5 */ /* 0x000fe4000f8e00ff */
[----:B------:R-:W-:Y:S02]  /*4aa0*/  USEL UR4, UR30, UR38, !UP5 ;  /* 0x000000261e047287 */ /* 0x000fe4000e800000 */
[----:B------:R-:W-:Y:S02]  /*4ab0*/  USEL UR7, UR31, UR39, !UP6 ;  /* 0x000000271f077287 */ /* 0x000fe4000f000000 */
[----:B--2---:R-:W-:Y:S02]  /*4ac0*/  UIMAD.WIDE.U32 UR8, UR4, UR22, URZ ;  /* 0x00000016040872a5 */ /* 0x004fe4000f8e00ff */
[----:B------:R-:W-:Y:S01]  /*4ad0*/  UIMAD.WIDE.U32 UR10, UR7, UR22, URZ ;  /* 0x00000016070a72a5 */ /* 0x000fe2000f8e00ff */
[----:B------:R-:W-:Y:S02]  /*4ae0*/  UMOV UR5, UR17 ;  /* 0x0000001100057c82 */ /* 0x000fe40008000000 */
[----:B------:R-:W-:Y:S03]  /*4af0*/  USHF.R.U32.HI UR6, URZ, UR46, UR5 ;  /* 0x0000002eff067299 */ /* 0x000fe60008011605 */
[----:B------:R-:W-:Y:S01]  /*4b00*/  UMOV UR5, UR19 ;  /* 0x0000001300057c82 */ /* 0x000fe20008000000 */
[----:B------:R-:W-:Y:S02]  /*4b10*/  USEL UR6, UR13, UR6, !UP5 ;  /* 0x000000060d067287 */ /* 0x000fe4000e800000 */
[----:B------:R-:W-:Y:S03]  /*4b20*/  USHF.R.U32.HI UR12, URZ, UR49, UR5 ;  /* 0x00000031ff0c7299 */ /* 0x000fe60008011605 */
[----:B------:R-:W-:Y:S02]  /*4b30*/  UMOV UR5, UR9 ;  /* 0x0000000900057c82 */ /* 0x000fe40008000000 */
[----:B------:R-:W-:Y:S03]  /*4b40*/  @UP4 USHF.R.U32.HI UR4, URZ, UR23, UR5 ;  /* 0x00000017ff044299 */ /* 0x000fe60008011605 */
[----:B------:R-:W-:Y:S01]  /*4b50*/  UMOV UR5, UR11 ;  /* 0x0000000b00057c82 */ /* 0x000fe20008000000 */
[----:B------:R-:W-:Y:S02]  /*4b60*/  UIMAD UR4, UR45, UR4, URZ ;  /* 0x000000042d0472a4 */ /* 0x000fe4000f8e02ff */
[----:B------:R-:W-:Y:S02]  /*4b70*/  @UP4 USHF.R.U32.HI UR7, URZ, UR23, UR5 ;  /* 0x00000017ff074299 */ /* 0x000fe40008011605 */
[----:B------:R-:W-:Y:S02]  /*4b80*/  UIMAD.WIDE.U32 UR10, UR6, UR22, URZ ;  /* 0x00000016060a72a5 */ /* 0x000fe4000f8e00ff */
[----:B------:R-:W-:Y:S02]  /*4b90*/  USEL UR5, UR14, UR12, !UP6 ;  /* 0x0000000c0e057287 */ /* 0x000fe4000f000000 */
[----:B------:R-:W-:Y:S02]  /*4ba0*/  UIMAD UR8, UR45, UR7, URZ ;  /* 0x000000072d0872a4 */ /* 0x000fe4000f8e02ff */
[----:B------:R-:W-:Y:S03]  /*4bb0*/  UISETP.GE.AND UP0, UPT, UR6, UR4, UPT ;  /* 0x000000040600728c */ /* 0x000fe6000bf06270 */
[----:B------:R-:W-:Y:S01]  /*4bc0*/  UMOV UR4, UR11 ;  /* 0x0000000b00047c82 */ /* 0x000fe20008000000 */
[----:B------:R-:W-:Y:S02]  /*4bd0*/  UISETP.GE.OR UP0, UPT, UR5, UR8, UP0 ;  /* 0x000000080500728c */ /* 0x000fe40008706670 */
[----:B------:R-:W-:Y:S02]  /*4be0*/  USHF.R.U32.HI UR4, URZ, UR23, UR4 ;  /* 0x00000017ff047299 */ /* 0x000fe40008011604 */
[----:B------:R-:W-:Y:S02]  /*4bf0*/  UIMAD.WIDE.U32 UR8, UR5, UR22, URZ ;  /* 0x00000016050872a5 */ /* 0x000fe4000f8e00ff */
[----:B------:R-:W-:Y:S04]  /*4c00*/  USEL UR10, UR6, UR4, !UP4 ;  /* 0x00000004060a7287 */ /* 0x000fe8000e000000 */
[----:B------:R-:W-:Y:S01]  /*4c10*/  UIADD3 UR11, UPT, UPT, -UR10, URZ, URZ ;  /* 0x000000ff0a0b7290 */ /* 0x000fe2000fffe1ff */
[----:B------:R-:W-:Y:S02]  /*4c20*/  @!UP0 UMOV UR4, UR9 ;  /* 0x0000000900048c82 */ /* 0x000fe40008000000 */
[----:B------:R-:W-:Y:S02]  /*4c30*/  @!UP0 USHF.R.U32.HI UR4, URZ, UR23, UR4 ;  /* 0x00000017ff048299 */ /* 0x000fe40008011604 */
[----:B------:R-:W-:Y:S02]  /*4c40*/  UIMAD UR8, UR45, UR11, UR6 ;  /* 0x0000000b2d0872a4 */ /* 0x000fe4000f8e0206 */
[----:B------:R-:W-:Y:S04]  /*4c50*/  @!UP0 USEL UR4, UR5, UR4, !UP4 ;  /* 0x0000000405048287 */ /* 0x000fe8000e000000 */
[----:B------:R-:W-:Y:S02]  /*4c60*/  @!UP0 UIMAD UR7, UR7, UR8, UR4 ;  /* 0x00000008070782a4 */ /* 0x000fe4000f8e0204 */
[----:B------:R-:W-:Y:S02]  /*4c70*/  @!UP0 UIADD3 UR9, UPT, UPT, UR10, -UR4, URZ ;  /* 0x800000040a098290 */ /* 0x000fe4000fffe0ff */
[----:B------:R-:W-:Y:S02]  /*4c80*/  UIADD3 UR8, UPT, UPT, -UR6, URZ, URZ ;  /* 0x000000ff06087290 */ /* 0x000fe4000fffe1ff */
[----:B------:R-:W-:Y:S02]  /*4c90*/  UIADD3 UR4, UPT, UPT, -UR5, URZ, URZ ;  /* 0x000000ff05047290 */ /* 0x000fe4000fffe1ff */
[----:B------:R-:W-:Y:S03]  /*4ca0*/  @!UP0 UIMAD UR6, UR9, UR45, UR5 ;  /* 0x0000002d090682a4 */ /* 0x000fe6000f8e0205 */
[----:B------:R-:W-:Y:S01]  /*4cb0*/  @!UP0 UMOV UR5, UR7 ;  /* 0x0000000700058c82 */ /* 0x000fe20008000000 */
[----:B------:R-:W-:Y:S02]  /*4cc0*/  UIMAD UR7, UR15, UR4, UR14 ;  /* 0x000000040f0772a4 */ /* 0x000fe4000f8e020e */
[----:B------:R-:W-:Y:S02]  /*4cd0*/  UIMAD UR4, UR50, UR8, UR13 ;  /* 0x00000008320472a4 */ /* 0x000fe4000f8e020d */
[----:B------:R-:W-:Y:S02]  /*4ce0*/  UIMAD UR14, UR5, UR15, UR7 ;  /* 0x0000000f050e72a4 */ /* 0x000fe4000f8e0207 */
[----:B------:R-:W-:Y:S11]  /*4cf0*/  UIMAD UR13, UR6, UR50, UR4 ;  /* 0x00000032060d72a4 */ /* 0x000ff6000f8e0204 */
[----:B------:R-:W-:Y:S01]  /*4d00*/  @!UPT UIADD3 URZ, UPT, UPT, URZ, URZ, URZ ;  /* 0x000000fffffff290 */ /* 0x000fe2000fffe0ff */
.L_x_88:
[----:B------:R-:W3:Y:S01]  /*4d10*/  @!UP3 LDCU.128 UR8, c[0x0][0xb10] ;  /* 0x00016200ff08b7ac */ /* 0x000ee20008000c00 */
[C---:B------:R-:W-:Y:S02]  /*4d20*/  ISETP.NE.U32.AND P1, PT, R4.reuse, RZ, PT ;  /* 0x000000ff0400720c */ /* 0x040fe40003f25070 */
[----:B------:R-:W-:Y:S02]  /*4d30*/  ISETP.NE.U32.AND P0, PT, R4, RZ, PT ;  /* 0x000000ff0400720c */ /* 0x000fe40003f05070 */
[C---:B------:R-:W-:Y:S02]  /*4d40*/  ISETP.NE.AND.EX P1, PT, R5.reuse, RZ, PT, P1 ;  /* 0x000000ff0500720c */ /* 0x040fe40003f25310 */
[----:B------:R-:W-:Y:S01]  /*4d50*/  ISETP.NE.AND.EX P0, PT, R5, RZ, PT, P0 ;  /* 0x000000ff0500720c */ /* 0x000fe20003f05300 */
[----:B------:R-:W4:Y:S01]  /*4d60*/  @!UP3 LDCU UR5, c[0x0][0xb0c] ;  /* 0x00016180ff05b7ac */ /* 0x000f220008000800 */
[----:B------:R-:W-:Y:S01]  /*4d70*/  SHF.L.U32 R9, R15, 0x1f, RZ ;  /* 0x0000001f0f097819 */ /* 0x000fe200000006ff */
[----:B------:R-:W-:Y:S02]  /*4d80*/  USHF.L.U32 UR42, UR20, 0x7, URZ ;  /* 0x00000007142a7899 */ /* 0x000fe400080006ff */
[----:B------:R-:W-:Y:S02]  /*4d90*/  USHF.L.U32 UR43, UR28, 0x6, URZ ;  /* 0x000000061c2b7899 */ /* 0x000fe400080006ff */
[----:B---3--:R-:W-:Y:S07]  /*4da0*/  UIMAD.WIDE.U32 UR6, UR14, UR8, URZ ;  /* 0x000000080e0672a5 */ /* 0x008fee000f8e00ff */
[----:B------:R-:W-:Y:S01]  /*4db0*/  @!UP3 UMOV UR4, UR7 ;  /* 0x000000070004bc82 */ /* 0x000fe20008000000 */
[----:B----4-:R-:W-:Y:S02]  /*4dc0*/  @!UP3 UISETP.NE.AND UP0, UPT, UR5, 0x1, UPT ;  /* 0x000000010500b88c */ /* 0x010fe4000bf05270 */
[----:B------:R-:W-:Y:S02]  /*4dd0*/  @!UP3 USHF.R.U32.HI UR4, URZ, UR9, UR4 ;  /* 0x00000009ff04b299 */ /* 0x000fe40008011604 */
[----:B------:R-:W-:Y:S02]  /*4de0*/  UIMAD.WIDE.U32 UR6, UR13, UR11, URZ ;  /* 0x0000000b0d0672a5 */ /* 0x000fe4000f8e00ff */
[----:B------:R-:W-:Y:S02]  /*4df0*/  @!UP3 USEL UR8, UR14, UR4, !UP0 ;  /* 0x000000040e08b287 */ /* 0x000fe4000c000000 */
[----:B------:R-:W-:Y:S03]  /*4e00*/  @!UP3 UISETP.NE.AND UP0, UPT, UR10, 0x1, UPT ;  /* 0x000000010a00b88c */ /* 0x000fe6000bf05270 */
[----:B------:R-:W-:Y:S02]  /*4e10*/  @!UP3 UMOV UR6, UR7 ;  /* 0x000000070006bc82 */ /* 0x000fe40008000000 */
[----:B------:R-:W3:Y:S02]  /*4e20*/  @!UP3 LDCU UR4, c[0x0][0xb20] ;  /* 0x00016400ff04b7ac */ /* 0x000ee40008000800 */
[----:B---3--:R-:W-:Y:S04]  /*4e30*/  @!UP3 USHF.R.U32.HI UR6, URZ, UR4, UR6 ;  /* 0x00000004ff06b299 */ /* 0x008fe80008011606 */
[----:B------:R-:W-:Y:S04]  /*4e40*/  @!UP3 USEL UR6, UR13, UR6, !UP0 ;  /* 0x000000060d06b287 */ /* 0x000fe8000c000000 */
[----:B------:R-:W-:Y:S02]  /*4e50*/  @!UP3 UIADD3 UR4, UPT, UPT, -UR8, UR6, URZ ;  /* 0x000000060804b290 */ /* 0x000fe4000fffe1ff */
[----:B------:R-:W-:Y:S02]  /*4e60*/  @!UP3 UIADD3 UR6, UPT, UPT, UR8, -UR6, URZ ;  /* 0x800000060806b290 */ /* 0x000fe4000fffe0ff */
[----:B------:R-:W-:Y:S02]  /*4e70*/  @!UP3 UIMAD UR14, UR4, UR5, UR14 ;  /* 0x00000005040eb2a4 */ /* 0x000fe4000f8e020e */
[----:B------:R-:W-:Y:S01]  /*4e80*/  @!UP3 UIMAD UR13, UR6, UR10, UR13 ;  /* 0x0000000a060db2a4 */ /* 0x000fe2000f8e020d */
[----:B------:R-:W-:Y:S11]  /*4e90*/  BRA.U UP2, `(.L_x_89) ;  /* 0x0000000102107547 */ /* 0x000ff6000b800000 */
[----:B------:R-:W-:Y:S04]  /*4ea0*/  MOV R6, UR52 ;  /* 0x0000003400067c02 */ /* 0x000fe80008000f00 */
[----:B------:R-:W-:Y:S04]  /*4eb0*/  SHF.L.U32 R6, R6, 0x1f, RZ ;  /* 0x0000001f06067819 */ /* 0x000fe800000006ff */
[----:B------:R-:W3:Y:S02]  /*4ec0*/  SYNCS.PHASECHK.TRANS64.TRYWAIT P2, [UR21+0x98], R6 ;  /* 0x00009806ff0075a7 */ /* 0x000ee40008041115 */
[----:B---3--:R-:W-:Y:S05]  /*4ed0*/  @!P2 BRA `(.L_x_90) ;  /* 0x000000480058a947 */ /* 0x008fea0003800000 */
.L_x_89:
[----:B------:R-:W-:Y:S05]  /*4ee0*/  @!P1 BRA `(.L_x_91) ;  /* 0x0000000000309947 */ /* 0x000fea0003800000 */
[----:B------:R-:W-:Y:S01]  /*4ef0*/  ISETP.NE.U32.AND P1, PT, R2, RZ, PT ;  /* 0x000000ff0200720c */ /* 0x000fe20003f25070 */
[----:B------:R-:W3:Y:S01]  /*4f00*/  LDCU.64 UR4, c[0x0][0x358] ;  /* 0x00006b00ff0477ac */ /* 0x000ee20008000a00 */
[----:B------:R-:W-:Y:S02]  /*4f10*/  IMAD.MOV.U32 R50, RZ, RZ, 0x1 ;  /* 0x00000001ff327424 */ /* 0x000fe400078e00ff */
[----:B------:R-:W-:Y:S11]  /*4f20*/  ISETP.NE.AND.EX P1, PT, R3, RZ, PT, P1 ;  /* 0x000000ff0300720c */ /* 0x000ff60003f25310 */
[----:B------:R-:W-:Y:S02]  /*4f30*/  @!UPT UIADD3 URZ, UPT, UPT, URZ, URZ, URZ ;  /* 0x000000fffffff290 */ /* 0x000fe4000fffe0ff */
[----:B------:R-:W4:Y:S01]  /*4f40*/  @P1 LDC.64 R10, c[0x0][0x888] ;  /* 0x00022200ff0a1b82 */ /* 0x000f220000000a00 */
[----:B-1----:R-:W-:Y:S04]  /*4f50*/  @P1 IMAD R0, R4, UR36, RZ ;  /* 0x0000002404001c24 */ /* 0x002fe8000f8e02ff */
[----:B----4-:R-:W-:Y:S04]  /*4f60*/  @P1 IMAD.WIDE R10, R0, 0x4, R10 ;  /* 0x00000004000a1825 */ /* 0x010fe800078e020a */
[----:B------:R-:W-:Y:S01]  /*4f70*/  HFMA2 R0, -RZ, RZ, 0, 5.9604644775390625e-08 ;  /* 0x00000001ff007431 */ /* 0x000fe200000001ff */
[----:B---3-5:R3:W5:Y:S04]  /*4f80*/  @P1 LDG.E R27, desc[UR4][R10.64] ;  /* 0x000000040a1b1981 */ /* 0x028768000c1e1900 */
[----:B------:R-:W-:Y:S01]  /*4f90*/  @!P1 PRMT R50, R0, 0x7610, R50 ;  /* 0x0000761000329816 */ /* 0x000fe20000000032 */
[----:B---3--:R-:W4:Y:S06]  /*4fa0*/  @!P1 LDC R27, c[0x0][0x880] ;  /* 0x00022000ff1b9b82 */ /* 0x008f2c0000000800 */
.L_x_91:
[----:B----45:R-:W-:Y:S01]  /*4fb0*/  @!P0 FSETP.EQ.AND P1, PT, R27, RZ, PT ;  /* 0x000000ff1b00820b */ /* 0x030fe20003f22000 */
[----:B------:R-:W-:Y:S01]  /*4fc0*/  @!UPT UIADD3 URZ, UPT, UPT, URZ, URZ, URZ ;  /* 0x000000fffffff290 */ /* 0x000fe2000fffe0ff */
[----:B------:R-:W-:Y:S11]  /*4fd0*/  @!P0 BRA `(.L_x_92) ;  /* 0x0000000000188947 */ /* 0x000ff60003800000 */
[----:B------:R-:W-:Y:S02]  /*4fe0*/  LOP3.LUT P0, RZ, R50, 0xff, RZ, 0xc0, !PT ;  /* 0x000000ff32ff7812 */ /* 0x000fe4000780c0ff */
[----:B------:R-:W-:Y:S04]  /*4ff0*/  ISETP.NE.U32.AND P1, PT, R2, RZ, PT ;  /* 0x000000ff0200720c */ /* 0x000fe80003f25070 */
[----:B------:R-:W-:Y:S04]  /*5000*/  ISETP.NE.AND.EX P1, PT, R3, RZ, PT, P1 ;  /* 0x000000ff0300720c */ /* 0x000fe80003f25310 */
[----:B------:R-:W-:Y:S03]  /*5010*/  PLOP3.LUT P1, PT, P1, PT, PT, 0x8, 0x80 ;  /* 0x000000000080781c */ /* 0x000fe60000f2e170 */
[----:B------:R-:W-:Y:S11]  /*5020*/  @P0 FSETP.EQ.AND P1, PT, R27, RZ, PT ;  /* 0x000000ff1b00020b */ /* 0x000ff60003f22000 */
[----:B------:R-:W-:Y:S02]  /*5030*/  @!UPT UIADD3 URZ, UPT, UPT, URZ, URZ, URZ ;  /* 0x000000fffffff290 */ /* 0x000fe4000fffe0ff */
.L_x_92:
[----:B------:R-:W3:Y:S01]  /*5040*/  SYNCS.PHASECHK.TRANS64.TRYWAIT P2, [UR21+0x70], R9 ;  /* 0x00007009ff0075a7 */ /* 0x000ee20008041115 */
[----:B------:R-:W-:Y:S04]  /*5050*/  ELECT P0, URZ, PT ;  /* 0x0000000000ff782f */ /* 0x000fe80003800000 */
[----:B------:R-:W-:Y:S11]  /*5060*/  PLOP3.LUT P1, PT, P1, P0, PT, 0xf2, 0x2f ;  /* 0x00000000002f781c */ /* 0x000ff60000f21e72 */
[----:B------:R-:W-:Y:S02]  /*5070*/  @!UPT UIADD3 URZ, UPT, UPT, URZ, URZ, URZ ;  /* 0x000000fffffff290 */ /* 0x000fe4000fffe0ff */
[----:B------:R-:W-:Y:S05]  /*5080*/  @!P1 IADD3 R8, P0, PT, R16, 0x580, RZ ;  /* 0x0000058010089810 */ /* 0x000fea0007f1e0ff */
[----:B-1----:R-:W-:Y:S01]  /*5090*/  @!P1 IMAD.X R6, RZ, RZ, R17, P0 ;  /* 0x000000ffff069224 */ /* 0x002fe200000e0611 */
[----:B---3--:R-:W-:Y:S07]  /*50a0*/  @!P2 BRA `(.L_x_93) ;  /* 0x0000004400fca947 */ /* 0x008fee0003800000 */
.L_x_185:
[----:B------:R-:W-:Y:S01]  /*50b0*/  @!P1 R2UR UR5, R8 ;  /* 0x00000000080592ca */ /* 0x000fe200000e0000 */
[----:B------:R-:W-:Y:S01]  /*50c0*/  VOTEU.ALL UP0, P1 ;  /* 0x0000000000ff7886 */ /* 0x000fe20000800000 */
[----:B------:R-:W-:Y:S01]  /*50d0*/  @!P1 R2UR UR4, R6 ;  /* 0x00000000060492ca */ /* 0x000fe200000e0000 */
[----:B------:R-:W-:Y:S01]  /*50e0*/  UMOV UR16, 0x0 ;  /* 0x0000000000107882 */ /* 0x000fe20000000000 */
[----:B------:R-:W-:Y:S01]  /*50f0*/  UMOV UR17, 0x10000000 ;  /* 0x1000000000117882 */ /* 0x000fe20000000000 */
[----:B------:R-:W-:Y:S01]  /*5100*/  UMOV UR44, UR36 ;  /* 0x00000024002c7c82 */ /* 0x000fe20008000000 */
[----:B------:R-:W-:Y:S01]  /*5110*/  @!UP0 UIADD3 UR40, UPT, UPT, UR21, 0x200, URZ ;  /* 0x0000020015288890 */ /* 0x000fe2000fffe0ff */
[----:B-1----:R-:W-:Y:S01]  /*5120*/  @!P1 IMAD.MOV.U32 R0, RZ, RZ, 0x1000 ;  /* 0x00001000ff009424 */ /* 0x002fe200078e00ff */
[----:B------:R-:W-:Y:S01]  /*5130*/  @!UP0 UIADD3 UR10, UPT, UPT, UR42, 0x40, URZ ;  /* 0x000000402a0a8890 */ /* 0x000fe2000fffe0ff */
[----:B------:R-:W-:Y:S01]  /*5140*/  @!P1 IADD3 R8, P0, PT, R16, 0x580, RZ ;  /* 0x0000058010089810 */ /* 0x000fe20007f1e0ff */
[----:B------:R-:W-:Y:S01]  /*5150*/  @!UP0 UIADD3 UR8, UPT, UPT, UR21, 0xa00, URZ ;  /* 0x00000a0015088890 */ /* 0x000fe2000fffe0ff */
[----:B------:R-:W-:Y:S02]  /*5160*/  VOTEU.ALL UP0, P1 ;  /* 0x0000000000ff7886 */ /* 0x000fe40000800000 */
[----:B------:R-:W-:Y:S01]  /*5170*/  IMAD.U32 R10, RZ, RZ, UR5 ;  /* 0x00000005ff0a7e24 */ /* 0x000fe2000f8e00ff */
[----:B------:R-:W-:Y:S01]  /*5180*/  UMOV UR9, UR41 ;  /* 0x0000002900097c82 */ /* 0x000fe20008000000 */
[----:B------:R-:W-:Y:S01]  /*5190*/  IMAD.U32 R11, RZ, RZ, UR4 ;  /* 0x00000004ff0b7e24 */ /* 0x000fe2000f8e00ff */
[----:B------:R-:W-:Y:S01]  /*51a0*/  UMOV UR11, UR43 ;  /* 0x0000002b000b7c82 */ /* 0x000fe20008000000 */
[----:B------:R-:W-:Y:S01]  /*51b0*/  UMOV UR12, UR36 ;  /* 0x00000024000c7c82 */ /* 0x000fe20008000000 */
[----:B------:R-:W-:Y:S01]  /*51c0*/  @!P1 R2UR UR4, R10 ;  /* 0x000000000a0492ca */ /* 0x000fe200000e0000 */
[----:B------:R-:W-:Y:S01]  /*51d0*/  UPRMT UR6, UR47, 0x654, UR41 ;  /* 0x000006542f067896 */ /* 0x000fe20008000029 */
[----:B------:R-:W-:Y:S01]  /*51e0*/  @!P1 R2UR UR5, R11 ;  /* 0x000000000b0592ca */ /* 0x000fe200000e0000 */
[----:B------:R-:W-:Y:S11]  /*51f0*/  @!P1 IMAD.X R6, RZ, RZ, R17, P0 ;  /* 0x000000ffff069224 */ /* 0x000ff600000e0611 */
[----:B------:R-:W-:Y:S01]  /*5200*/  @!UPT UIADD3 URZ, UPT, UPT, URZ, URZ, URZ ;  /* 0x000000fffffff290 */ /* 0x000fe2000fffe0ff */
[----:B------:R1:W-:Y:S01]  /*5210*/  @!UP0 UTMALDG.3D [UR40], [UR4], desc[UR16] ;  /* 0x00001028040085b4 */ /* 0x0003e20008011000 */
[----:B------:R-:W-:Y:S05]  /*5220*/  VOTEU.ALL UP0, P1 ;  /* 0x0000000000ff7886 */ /* 0x000fea0000800000 */
[----:B------:R1:W-:Y:S01]  /*5230*/  @!UP0 UTMALDG.3D [UR8], [UR4], desc[UR16] ;  /* 0x00001008040085b4 */ /* 0x0003e20008011000 */
[----:B------:R1:W-:Y:S01]  /*5240*/  @!P1 SYNCS.ARRIVE.TRANS64.RED.A0TR RZ, [UR21+0x50], R0 ;  /* 0x00005000ffff99a7 */ /* 0x0003e20008300415 */
[----:B------:R-:W-:Y:S01]  /*5250*/  SYNCS.ARRIVE.TRANS64.RED.A1T0 RZ, [UR6], RZ ;  /* 0x000000ffffff79a7 */ /* 0x000fe20008100406 */
[----:B------:R-:W3:Y:S02]  /*5260*/  SYNCS.PHASECHK.TRANS64.TRYWAIT P2, [UR21+0x78], R9 ;  /* 0x00007809ff0075a7 */ /* 0x000ee40008041115 */
[----:B-1-3--:R-:W-:Y:S05]  /*5270*/  @!P2 BRA `(.L_x_94) ;  /* 0x0000004400a0a947 */ /* 0x00afea0003800000 */
.L_x_187:
        /* <DEDUP_REMOVED lines=10> */
[----:B------:R-:W-:Y:S02]  /*5320*/  @!UP0 UIADD3 UR10, UPT, UPT, UR42, 0x50, URZ ;  /* 0x000000502a0a8890 */ /* 0x000fe4000fffe0ff */
[----:B------:R-:W-:Y:S01]  /*5330*/  @!UP0 UIADD3 UR8, UPT, UPT, UR21, 0x1a00, URZ ;  /* 0x00001a0015088890 */ /* 0x000fe2000fffe0ff */
[----:B------:R-:W-:Y:S01]  /*5340*/  IMAD.U32 R10, RZ, RZ, UR5 ;  /* 0x00000005ff0a7e24 */ /* 0x000fe2000f8e00ff */
[----:B------:R-:W-:Y:S01]  /*5350*/  VOTEU.ALL UP0, P1 ;  /* 0x0000000000ff7886 */ /* 0x000fe20000800000 */
[----:B------:R-:W-:Y:S01]  /*5360*/  IMAD.U32 R11, RZ, RZ, UR4 ;  /* 0x00000004ff0b7e24 */ /* 0x000fe2000f8e00ff */
[----:B------:R-:W-:Y:S01]  /*5370*/  UMOV UR9, UR33 ;  /* 0x0000002100097c82 */ /* 0x000fe20008000000 */
[----:B------:R-:W-:Y:S01]  /*5380*/  UMOV UR11, UR43 ;  /* 0x0000002b000b7c82 */ /* 0x000fe20008000000 */
[----:B------:R-:W-:Y:S01]  /*5390*/  @!P1 R2UR UR4, R10 ;  /* 0x000000000a0492ca */ /* 0x000fe200000e0000 */
[----:B------:R-:W-:Y:S01]  /*53a0*/  UMOV UR12, UR36 ;  /* 0x00000024000c7c82 */ /* 0x000fe20008000000 */
[----:B------:R-:W-:Y:S01]  /*53b0*/  @!P1 R2UR UR5, R11 ;  /* 0x000000000b0592ca */ /* 0x000fe200000e0000 */
[----:B------:R-:W-:Y:S01]  /*53c0*/  UPRMT UR6, UR47, 0x654, UR33 ;  /* 0x000006542f067896 */ /* 0x000fe20008000021 */
[----:B------:R-:W-:Y:S11]  /*53d0*/  @!P1 IMAD.X R6, RZ, RZ, R17, P0 ;  /* 0x000000ffff069224 */ /* 0x000ff600000e0611 */
[----:B------:R1:W-:Y:S01]  /*53e0*/  @!UP0 UTMALDG.3D [UR32], [UR4], desc[UR16] ;  /* 0x00001020040085b4 */ /* 0x0003e20008011000 */
[----:B------:R-:W-:Y:S05]  /*53f0*/  VOTEU.ALL UP0, P1 ;  /* 0x0000000000ff7886 */ /* 0x000fea0000800000 */
[----:B------:R1:W-:Y:S01]  /*5400*/  @!UP0 UTMALDG.3D [UR8], [UR4], desc[UR16] ;  /* 0x00001008040085b4 */ /* 0x0003e20008011000 */
[----:B------:R1:W-:Y:S01]  /*5410*/  @!P1 SYNCS.ARRIVE.TRANS64.RED.A0TR RZ, [UR21+0x58], R0 ;  /* 0x00005800ffff99a7 */ /* 0x0003e20008300415 */
[----:B------:R-:W-:Y:S01]  /*5420*/  SYNCS.ARRIVE.TRANS64.RED.A1T0 RZ, [UR6], RZ ;  /* 0x000000ffffff79a7 */ /* 0x000fe20008100406 */
[----:B------:R-:W3:Y:S02]  /*5430*/  SYNCS.PHASECHK.TRANS64.TRYWAIT P2, [UR21+0x80], R9 ;  /* 0x00008009ff0075a7 */ /* 0x000ee40008041115 */
[----:B-1-3--:R-:W-:Y:S05]  /*5440*/  @!P2 BRA `(.L_x_95) ;  /* 0x000000440044a947 */ /* 0x00afea0003800000 */
.L_x_189:
        /* <DEDUP_REMOVED lines=9> */
[----:B------:R-:W-:Y:S01]  /*54e0*/  VIADD R14, R14, 0x1 ;  /* 0x000000010e0e7836 */ /* 0x000fe20000000000 */
        /* <DEDUP_REMOVED lines=10> */
[----:B------:R-:W-:Y:S01]  /*5590*/  UMOV UR12, UR36 ;  /* 0x00000024000c7c82 */ /* 0x000fe20008000000 */
[----:B------:R-:W-:Y:S11]  /*55a0*/  UPRMT UR6, UR47, 0x654, UR25 ;  /* 0x000006542f067896 */ /* 0x000ff60008000019 */
[----:B------:R1:W-:Y:S01]  /*55b0*/  @!UP0 UTMALDG.3D [UR24], [UR4], desc[UR16] ;  /* 0x00001018040085b4 */ /* 0x0003e20008011000 */
[----:B------:R-:W-:Y:S05]  /*55c0*/  VOTEU.ALL UP0, P1 ;  /* 0x0000000000ff7886 */ /* 0x000fea0000800000 */
[----:B------:R1:W-:Y:S01]  /*55d0*/  @!UP0 UTMALDG.3D [UR8], [UR4], desc[UR16] ;  /* 0x00001008040085b4 */ /* 0x0003e20008011000 */
[----:B------:R1:W-:Y:S01]  /*55e0*/  @!P1 SYNCS.ARRIVE.TRANS64.RED.A0TR RZ, [UR21+0x60], R0 ;  /* 0x00006000ffff99a7 */ /* 0x0003e20008300415 */
[----:B------:R-:W-:Y:S01]  /*55f0*/  SYNCS.ARRIVE.TRANS64.RED.A1T0 RZ, [UR6], RZ ;  /* 0x000000ffffff79a7 */ /* 0x000fe20008100406 */
[----:B------:R-:W3:Y:S02]  /*5600*/  SYNCS.PHASECHK.TRANS64.TRYWAIT P0, [UR21+0x88], R9 ;  /* 0x00008809ff0075a7 */ /* 0x000ee40008001115 */
[----:B-1-3--:R-:W-:Y:S05]  /*5610*/  @!P0 BRA `(.L_x_96) ;  /* 0x0000004000e88947 */ /* 0x00afea0003800000 */
.L_x_191:
[----:B------:R-:W-:Y:S01]  /*5620*/  UIADD3 UR28, UPT, UPT, UR14, UR63, URZ ;  /* 0x0000003f0e1c7290 */ /* 0x000fe2000fffe0ff */
[----:B------:R-:W-:Y:S01]  /*5630*/  @!P1 IADD3 R6, P0, PT, R16, 0x580, RZ ;  /* 0x0000058010069810 */ /* 0x000fe20007f1e0ff */
[----:B------:R-:W-:Y:S01]  /*5640*/  UPLOP3.LUT UP2, UPT, UPT, UPT, UPT, 0x80, 0x8 ;  /* 0x000000000008789c */ /* 0x000fe20003f4f070 */
[----:B------:R-:W-:Y:S01]  /*5650*/  R2UR UR24, R52 ;  /* 0x00000000341872ca */ /* 0x000fe200000e0000 */
[----:B------:R-:W-:Y:S01]  /*5660*/  VOTEU.ALL UP0, P1 ;  /* 0x0000000000ff7886 */ /* 0x000fe20000800000 */
[----:B------:R-:W-:Y:S01]  /*5670*/  @!P1 R2UR UR5, R6 ;  /* 0x00000000060592ca */ /* 0x000fe200000e0000 */
[----:B-1----:R-:W-:Y:S01]  /*5680*/  @!P1 IMAD.X R0, RZ, RZ, R17, P0 ;  /* 0x000000ffff009224 */ /* 0x002fe200000e0611 */
[----:B------:R-:W-:Y:S01]  /*5690*/  UMOV UR6, 0x0 ;  /* 0x0000000000067882 */ /* 0x000fe20000000000 */
[----:B------:R-:W-:Y:S01]  /*56a0*/  UMOV UR7, 0x10000000 ;  /* 0x1000000000077882 */ /* 0x000fe20000000000 */
[----:B------:R-:W-:Y:S01]  /*56b0*/  @!UP0 UIADD3 UR18, UPT, UPT, UR42, 0x30, URZ ;  /* 0x000000302a128890 */ /* 0x000fe2000fffe0ff */
[----:B------:R-:W-:Y:S01]  /*56c0*/  ISETP.NE.AND P0, PT, R14, 0x2, PT ;  /* 0x000000020e00780c */ /* 0x000fe20003f05270 */
[----:B------:R-:W-:Y:S01]  /*56d0*/  @!UP0 UIADD3 UR16, UPT, UPT, UR21, 0x3200, URZ ;  /* 0x0000320015108890 */ /* 0x000fe2000fffe0ff */
[----:B------:R-:W-:Y:S01]  /*56e0*/  @!P1 R2UR UR4, R0 ;  /* 0x00000000000492ca */ /* 0x000fe200000e0000 */
[----:B------:R-:W-:Y:S01]  /*56f0*/  @!UP0 UIADD3 UR17, UPT, UPT, UR21, 0x68, URZ ;  /* 0x0000006815118890 */ /* 0x000fe2000fffe0ff */
[----:B------:R-:W-:Y:S01]  /*5700*/  SEL R0, RZ, 0x1, P0 ;  /* 0x00000001ff007807 */ /* 0x000fe20000000000 */
[----:B------:R-:W-:Y:S01]  /*5710*/  @!UP0 UIADD3 UR10, UPT, UPT, UR42, 0x70, URZ ;  /* 0x000000702a0a8890 */ /* 0x000fe2000fffe0ff */
[----:B------:R-:W-:Y:S01]  /*5720*/  LOP3.LUT R15, R15, 0x1, RZ, 0x3c, !PT ;  /* 0x000000010f0f7812 */ /* 0x000fe200078e3cff */
[----:B------:R-:W-:Y:S01]  /*5730*/  @!UP0 UIADD3 UR8, UPT, UPT, UR21, 0x3a00, URZ ;  /* 0x00003a0015088890 */ /* 0x000fe2000fffe0ff */
[----:B------:R-:W-:Y:S01]  /*5740*/  IMAD.U32 R8, RZ, RZ, UR5 ;  /* 0x00000005ff087e24 */ /* 0x000fe2000f8e00ff */
[----:B------:R-:W-:Y:S01]  /*5750*/  VOTEU.ALL UP0, P1 ;  /* 0x0000000000ff7886 */ /* 0x000fe20000800000 */
[----:B------:R-:W-:Y:S01]  /*5760*/  UMOV UR19, UR43 ;  /* 0x0000002b00137c82 */ /* 0x000fe20008000000 */
[----:B------:R-:W-:Y:S01]  /*5770*/  UMOV UR20, UR36 ;  /* 0x0000002400147c82 */ /* 0x000fe20008000000 */
[----:B------:R-:W-:Y:S01]  /*5780*/  UMOV UR11, UR43 ;  /* 0x0000002b000b7c82 */ /* 0x000fe20008000000 */
[----:B------:R-:W-:Y:S01]  /*5790*/  UMOV UR12, UR36 ;  /* 0x00000024000c7c82 */ /* 0x000fe20008000000 */
[----:B------:R-:W-:Y:S01]  /*57a0*/  UMOV UR9, UR17 ;  /* 0x0000001100097c82 */ /* 0x000fe20008000000 */
[----:B------:R-:W-:Y:S01]  /*57b0*/  IMAD.U32 R9, RZ, RZ, UR4 ;  /* 0x00000004ff097e24 */ /* 0x000fe2000f8e00ff */
[----:B------:R-:W-:Y:S01]  /*57c0*/  @!P1 R2UR UR4, R8 ;  /* 0x00000000080492ca */ /* 0x000fe200000e0000 */
[----:B------:R-:W-:Y:S01]  /*57d0*/  UMOV UR36, UR29 ;  /* 0x0000001d00247c82 */ /* 0x000fe20008000000 */
[----:B------:R-:W-:Y:S02]  /*57e0*/  LOP3.LUT R13, R13, R0, RZ, 0x3c, !PT ;  /* 0x000000000d0d7212 */ /* 0x000fe400078e3cff */
[----:B------:R-:W-:Y:S02]  /*57f0*/  @!P1 R2UR UR5, R9 ;  /* 0x00000000090592ca */ /* 0x000fe400000e0000 */
[----:B------:R-:W-:Y:S11]  /*5800*/  SEL R14, R14, RZ, P0 ;  /* 0x000000ff0e0e7207 */ /* 0x000ff60000000000 */
[----:B------:R1:W-:Y:S01]  /*5810*/  @!UP0 UTMALDG.3D [UR16], [UR4], desc[UR6] ;  /* 0x00000610040085b4 */ /* 0x0003e20008011000 */
[----:B------:R-:W-:Y:S05]  /*5820*/  VOTEU.ALL UP0, P1 ;  /* 0x0000000000ff7886 */ /* 0x000fea0000800000 */
[----:B------:R3:W-:Y:S01]  /*5830*/  @!UP0 UTMALDG.3D [UR8], [UR4], desc[UR6] ;  /* 0x00000608040085b4 */ /* 0x0007e20008011000 */
[----:B------:R3:W-:Y:S01]  /*5840*/  @!P1 SYNCS.ARRIVE.TRANS64.RED.A0TR RZ, [UR21+0x68], R7 ;  /* 0x00006807ffff99a7 */ /* 0x0007e20008300415 */
[----:B------:R-:W-:Y:S01]  /*5850*/  SYNCS.ARRIVE.TRANS64.RED.A1T0 RZ, [UR37], RZ ;  /* 0x000000ffffff79a7 */ /* 0x000fe20008100425 */
[----:B-1----:R-:W-:Y:S01]  /*5860*/  UIADD3 UR20, UPT, UPT, UR13, UR24, URZ ;  /* 0x000000180d147290 */ /* 0x002fe2000fffe0ff */
[----:B------:R-:W-:Y:S11]  /*5870*/  BRA.U UP1, `(.L_x_97) ;  /* 0xfffffff101047547 */ /* 0x000ff6000b83ffff */
[----:B------:R-:W-:-:S04]  /*5880*/  SHF.L.U32 R2, R15, 0x1f, RZ ;  /* 0x0000001f0f027819 */ /* 0x000fc800000006ff */
[----:B------:R-:W1:Y:S02]  /*5890*/  SYNCS.PHASECHK.TRANS64.TRYWAIT P0, [UR21+0x70], R2 ;  /* 0x00007002ff0075a7 */ /* 0x000e640008001115 */
[----:B-1----:R-:W-:Y:S05]  /*58a0*/  @!P0 BRA `(.L_x_98) ;  /* 0x00000040005c8947 */ /* 0x002fea0003800000 */
.L_x_193:
[----:B------:R-:W4:Y:S02]  /*58b0*/  SYNCS.PHASECHK.TRANS64.TRYWAIT P0, [UR21+0x78], R2 ;  /* 0x00007802ff0075a7 */ /* 0x000f240008001115 */
[----:B----4-:R-:W-:Y:S05]  /*58c0*/  @!P0 BRA `(.L_x_99) ;  /* 0x00000040006c8947 */ /* 0x010fea0003800000 */
.L_x_195:
[----:B------:R-:W4:Y:S02]  /*58d0*/  SYNCS.PHASECHK.TRANS64.TRYWAIT P0, [UR21+0x80], R2 ;  /* 0x00008002ff0075a7 */ /* 0x000f240008001115 */
[----:B----4-:R-:W-:Y:S05]  /*58e0*/  @!P0 BRA `(.L_x_100) ;  /* 0x00000040007c8947 */ /* 0x010fea0003800000 */
.L_x_197:
[----:B-1----:R-:W-:-:S07]  /*58f0*/  MOV R0, UR21 ;  /* 0x0000001500007c02 */ /* 0x002fce0008000f00 */
.L_x_101:
[----:B-1----:R-:W-:-:S04]  /*5900*/  SHF.L.U32 R2, R15, 0x1f, RZ ;  /* 0x0000001f0f027819 */ /* 0x002fc800000006ff */
[----:B------:R1:W4:Y:S03]  /*5910*/  SYNCS.PHASECHK.TRANS64.TRYWAIT P0, [R0+URZ+0x88], R2 ;  /* 0x00008802000075a7 */ /* 0x00032600080011ff */
[----:B----4-:R-:W-:Y:S05]  /*5920*/  @!P0 NANOSLEEP.SYNCS 0x989680 ;  /* 0x009896800000895d */ /* 0x010fea0003900000 */
[----:B------:R-:W4:Y:S02]  /*5930*/  @!P0 SYNCS.PHASECHK.TRANS64 P0, [R0+URZ+0x88], R2 ;  /* 0x00008802000085a7 */ /* 0x000f2400080010ff */
[----:B--234-:R-:W-:Y:S05]  /*5940*/  @P0 EXIT ;  /* 0x000000000000094d */ /* 0x01cfea0003800000 */
[----:B------:R-:W-:Y:S05]  /*5950*/  BRA `(.L_x_101) ;  /* 0xfffffffc00e87947 */ /* 0x000fea000383ffff */
.L_x_86:
[----:B------:R-:W-:-:S06]  /*5960*/  UISETP.GE.AND UP0, UPT, UR25, 0x4, UPT ;  /* 0x000000041900788c */ /* 0x000fcc000bf06270 */
[----:B------:R-:W-:-:S13]  /*5970*/  PLOP3.LUT P0, PT, PT, PT, UP0, 0x80, 0x8 ;  /* 0x000000000008781c */ /* 0x000fda0003f0f008 */
[----:B-1----:R-:W-:Y:S05]  /*5980*/  @!P0 EXIT ;  /* 0x000000000000894d */ /* 0x002fea0003800000 */
[----:B------:R-:W-:Y:S01]  /*5990*/  BAR.SYNC.DEFER_BLOCKING 0x6, 0xa0 ;  /* 0x0182800000007b1d */ /* 0x000fe20000010000 */
[----:B------:R-:W-:Y:S01]  /*59a0*/  IMAD.SHL.U32 R49, R61, 0x10, RZ ;  /* 0x000000103d317824 */ /* 0x000fe200078e00ff */
[----:B------:R-:W-:Y:S01]  /*59b0*/  CS2R R58, SRZ ;  /* 0x00000000003a7805 */ /* 0x000fe2000001ff00 */
[----:B------:R-:W-:Y:S02]  /*59c0*/  IMAD.SHL.U32 R5, R51, 0x200, RZ ;  /* 0x0000020033057824 */ /* 0x000fe400078e00ff */
[----:B------:R-:W-:Y:S01]  /*59d0*/  IMAD.U32 R23, R61, 0x10000, RZ ;  /* 0x000100003d177824 */ /* 0x000fe200078e00ff */
[----:B------:R-:W-:Y:S01]  /*59e0*/  UMOV UR43, 0x400 ;  /* 0x00000400002b7882 */ /* 0x000fe20000000000 */
[----:B------:R-:W-:Y:S01]  /*59f0*/  LOP3.LUT R48, R49, 0x5b0, RZ, 0xc0, !PT ;  /* 0x000005b031307812 */ /* 0x000fe200078ec0ff */
[----:B------:R-:W-:Y:S01]  /*5a00*/  ULEA UR43, UR47, UR43, 0x18 ;  /* 0x0000002b2f2b7291 */ /* 0x000fe2000f8ec0ff */
[----:B------:R-:W1:Y:S01]  /*5a10*/  LDC.64 R44, c[0x0][0x888] ;  /* 0x00022200ff2c7b82 */ /* 0x000e620000000a00 */
[----:B------:R-:W-:Y:S01]  /*5a20*/  IMAD.SHL.U32 R4, R61, 0x2, RZ ;  /* 0x000000023d047824 */ /* 0x000fe200078e00ff */
[----:B------:R-:W-:Y:S01]  /*5a30*/  LOP3.LUT R48, R48, 0x200, R5, 0xf8, !PT ;  /* 0x0000020030307812 */ /* 0x000fe200078ef805 */
[----:B------:R-:W-:Y:S01]  /*5a40*/  IMAD.SHL.U32 R5, R51, 0x200000, RZ ;  /* 0x0020000033057824 */ /* 0x000fe200078e00ff */
[C---:B------:R-:W-:Y:S01]  /*5a50*/  LOP3.LUT R6, R49.reuse, 0x40, RZ, 0xc0, !PT ;  /* 0x0000004031067812 */ /* 0x040fe200078ec0ff */
[----:B------:R-:W-:Y:S01]  /*5a60*/  UIADD3 UR4, UPT, UPT, UR43, 0x200, URZ ;  /* 0x000002002b047890 */ /* 0x000fe2000fffe0ff */
[----:B------:R-:W-:Y:S01]  /*5a70*/  LOP3.LUT P0, RZ, R49, 0x40, RZ, 0xc0, !PT ;  /* 0x0000004031ff7812 */ /* 0x000fe2000780c0ff */
[----:B------:R-:W-:Y:S01]  /*5a80*/  IMAD.MOV.U32 R60, RZ, RZ, 0x1 ;  /* 0x00000001ff3c7424 */ /* 0x000fe200078e00ff */
[----:B------:R-:W2:Y:S01]  /*5a90*/  LDC.64 R46, c[0x0][0x890] ;  /* 0x00022400ff2e7b82 */ /* 0x000ea20000000a00 */
[----:B------:R-:W-:Y:S01]  /*5aa0*/  LOP3.LUT R5, R5, 0x200000, RZ, 0xc0, !PT ;  /* 0x0020000005057812 */ /* 0x000fe200078ec0ff */
[----:B------:R-:W-:Y:S01]  /*5ab0*/  IMAD.MOV.U32 R22, RZ, RZ, RZ ;  /* 0x000000ffff167224 */ /* 0x000fe200078e00ff */
[----:B------:R-:W-:Y:S01]  /*5ac0*/  LOP3.LUT R4, R6, 0x8, R4, 0xf8, !PT ;  /* 0x0000000806047812 */ /* 0x000fe200078ef804 */
[----:B------:R-:W-:Y:S01]  /*5ad0*/  IMAD.MOV.U32 R56, RZ, RZ, RZ ;  /* 0x000000ffff387224 */ /* 0x000fe200078e00ff */
[----:B------:R-:W-:Y:S01]  /*5ae0*/  LOP3.LUT R23, R5, 0x400000, R23, 0xf8, !PT ;  /* 0x0040000005177812 */ /* 0x000fe200078ef817 */
[----:B------:R-:W-:Y:S01]  /*5af0*/  IMAD.U32 R53, RZ, RZ, UR4 ;  /* 0x00000004ff357e24 */ /* 0x000fe2000f8e00ff */
[----:B------:R-:W3:Y:S01]  /*5b00*/  LDS R0, [UR43+0x150] ;  /* 0x0001502bff007984 */ /* 0x000ee20008000800 */
[----:B------:R-:W4:Y:S01]  /*5b10*/  LDC.64 R42, c[0x0][0x8b0] ;  /* 0x00022c00ff2a7b82 */ /* 0x000f220000000a00 */
[----:B------:R-:W-:Y:S01]  /*5b20*/  LOP3.LUT R48, R48, R4, RZ, 0xfc, !PT ;  /* 0x0000000430307212 */ /* 0x000fe200078efcff */
[----:B------:R-:W1:Y:S01]  /*5b30*/  LDCU UR60, c[0x0][0x370] ;  /* 0x00006e00ff3c77ac */ /* 0x000e620008000800 */
[----:B------:R-:W-:Y:S01]  /*5b40*/  LOP3.LUT R61, R61, 0x60, RZ, 0xc0, !PT ;  /* 0x000000603d3d7812 */ /* 0x000fe200078ec0ff */
[----:B------:R-:W1:Y:S04]  /*5b50*/  LDCU UR42, c[0x0][0xb0c] ;  /* 0x00016180ff2a77ac */ /* 0x000e680008000800 */
[----:B------:R-:W1:Y:S01]  /*5b60*/  LDC.64 R40, c[0x0][0x8a8] ;  /* 0x00022a00ff287b82 */ /* 0x000e620000000a00 */
[----:B------:R-:W1:Y:S01]  /*5b70*/  LDCU UR39, c[0x0][0xb30] ;  /* 0x00016600ff2777ac */ /* 0x000e620008000800 */
[----:B------:R-:W1:Y:S01]  /*5b80*/  LDCU.64 UR54, c[0x0][0x888] ;  /* 0x00011100ff3677ac */ /* 0x000e620008000a00 */
[----:B------:R-:W1:Y:S01]  /*5b90*/  LDCU.64 UR40, c[0x0][0xb28] ;  /* 0x00016500ff2877ac */ /* 0x000e620008000a00 */
[----:B------:R-:W1:Y:S01]  /*5ba0*/  LDCU.128 UR56, c[0x0][0xb10] ;  /* 0x00016200ff3877ac */ /* 0x000e620008000c00 */
[----:B------:R-:W1:Y:S01]  /*5bb0*/  LDCU UR53, c[0x0][0x374] ;  /* 0x00006e80ff3577ac */ /* 0x000e620008000800 */
[----:B------:R-:W-:Y:S01]  /*5bc0*/  UMOV UR52, URZ ;  /* 0x000000ff00347c82 */ /* 0x000fe20008000000 */
[----:B------:R-:W-:Y:S01]  /*5bd0*/  UMOV UR46, URZ ;  /* 0x000000ff002e7c82 */ /* 0x000fe20008000000 */
[----:B---3--:R-:W-:Y:S01]  /*5be0*/  IMAD.IADD R23, R0, 0x1, R23 ;  /* 0x0000000100177824 */ /* 0x008fe200078e0217 */
[----:B--2---:R-:W-:-:S07]  /*5bf0*/  P2R R0, PR, RZ, 0x1 ;  /* 0x00000001ff007803 */ /* 0x004fce0000000000 */
.L_x_145:
[----:B------:R-:W-:Y:S02]  /*5c00*/  LEA R3, R56, UR43, 0x3 ;  /* 0x0000002b38037c11 */ /* 0x000fe4000f8e18ff */
[----:B------:R-:W-:Y:S02]  /*5c10*/  SHF.L.U32 R0, R58, 0x1f, RZ ;  /* 0x0000001f3a007819 */ /* 0x000fe400000006ff */
[----:B-1----:R-:W-:Y:S02]  /*5c20*/  LEA R4, R56, UR43, 0x4 ;  /* 0x0000002b38047c11 */ /* 0x002fe4000f8e20ff */
[----:B------:R-:W2:Y:S02]  /*5c30*/  SYNCS.PHASECHK.TRANS64.TRYWAIT P0, [R3+URZ+0xa0], R0 ;  /* 0x0000a000030075a7 */ /* 0x000ea400080011ff */
[----:B--2---:R-:W-:Y:S05]  /*5c40*/  @!P0 BRA `(.L_x_102) ;  /* 0x0000003c00bc8947 */ /* 0x004fea0003800000 */
.L_x_198:
[----:B------:R-:W3:Y:S01]  /*5c50*/  LDS.128 R4, [R4+0x130] ;  /* 0x0001300004047984 */ /* 0x000ee20000000c00 */
[----:B------:R-:W-:Y:S01]  /*5c60*/  UISETP.GE.AND UP0, UPT, UR45, 0x1, UPT ;  /* 0x000000012d00788c */ /* 0x000fe2000bf06270 */
[----:B------:R-:W-:Y:S01]  /*5c70*/  @!PT LDS RZ, [RZ] ;  /* 0x00000000fffff984 */ /* 0x000fe20000000800 */
[----:B------:R-:W-:Y:S01]  /*5c80*/  @!PT LDS RZ, [RZ] ;  /* 0x00000000fffff984 */ /* 0x000fe20000000800 */
[----:B------:R-:W-:Y:S01]  /*5c90*/  @!PT LDS RZ, [RZ] ;  /* 0x00000000fffff984 */ /* 0x000fe20000000800 */
[----:B------:R-:W-:Y:S01]  /*5ca0*/  @!PT LDS RZ, [RZ] ;  /* 0x00000000fffff984 */ /* 0x000fe20000000800 */
[----:B------:R1:W-:Y:S06]  /*5cb0*/  MEMBAR.ALL.CTA ;  /* 0x0000000000007992 */ /* 0x0003ec0000008000 */
[----:B-1----:R-:W1:Y:S01]  /*5cc0*/  FENCE.VIEW.ASYNC.S ;  /* 0x00000000000073c6 */ /* 0x002e620000000000 */
[----:B---3--:R-:W-:Y:S11]  /*5cd0*/  LOP3.LUT P0, RZ, R6, 0x1, RZ, 0xc0, !PT ;  /* 0x0000000106ff7812 */ /* 0x008ff6000780c0ff */
[----:B------:R-:W-:Y:S02]  /*5ce0*/  @!UPT UIADD3 URZ, UPT, UPT, URZ, URZ, URZ ;  /* 0x000000fffffff290 */ /* 0x000fe4000fffe0ff */
[----:B-1----:R-:W-:Y:S01]  /*5cf0*/  VOTEU.ANY UP1, P0 ;  /* 0x0000000000ff7886 */ /* 0x002fe20000020100 */
[----:B------:R-:W-:Y:S01]  /*5d00*/  PLOP3.LUT P0, PT, PT, PT, UP1, 0x80, 0x8 ;  /* 0x000000000008781c */ /* 0x000fe20003f0f018 */
[----:B------:R-:W-:Y:S11]  /*5d10*/  UP2UR UR62, UPR, URZ, 0x2 ;  /* 0x00000002ff3e7883 */ /* 0x000ff60008000000 */
[----:B------:R-:W-:Y:S01]  /*5d20*/  @!UPT UIADD3 URZ, UPT, UPT, URZ, URZ, URZ ;  /* 0x000000fffffff290 */ /* 0x000fe2000fffe0ff */
[----:B--2---:R-:W-:Y:S02]  /*5d30*/  @P0 SHF.R.U32.HI R0, RZ, 0x10, R5 ;  /* 0x00000010ff000819 */ /* 0x004fe40000011605 */
        /* <DEDUP_REMOVED lines=12> */
[----:B------:R-:W2:Y:S01]  /*5e00*/  LDCU UR12, c[0x0][0xb20] ;  /* 0x00016400ff0c77ac */ /* 0x000ea20008000800 */
[----:B------:R-:W-:Y:S02]  /*5e10*/  UIMAD.WIDE.U32 UR4, UR53, UR59, URZ ;  /* 0x0000003b350472a5 */ /* 0x000fe4000f8e00ff */
[----:B------:R-:W-:Y:S02]  /*5e20*/  UIMAD.WIDE.U32 UR6, UR60, UR56, URZ ;  /* 0x000000383c0672a5 */ /* 0x000fe4000f8e00ff */
[----:B------:R-:W-:Y:S02]  /*5e30*/  UISETP.NE.AND UP0, UPT, UR58, 0x1, UPT ;  /* 0x000000013a00788c */ /* 0x000fe4000bf05270 */
[----:B------:R-:W-:Y:S02]  /*5e40*/  UIMAD.WIDE.U32 UR8, UR37, UR59, URZ ;  /* 0x0000003b250872a5 */ /* 0x000fe4000f8e00ff */
[----:B------:R-:W-:Y:S02]  /*5e50*/  UIMAD.WIDE.U32 UR10, UR38, UR56, URZ ;  /* 0x00000038260a72a5 */ /* 0x000fe4000f8e00ff */
[----:B------:R-:W-:Y:S02]  /*5e60*/  UISETP.NE.AND UP1, UPT, UR42, 0x1, UPT ;  /* 0x000000012a00788c */ /* 0x000fe4000bf25270 */
[----:B------:R-:W-:Y:S01]  /*5e70*/  UISETP.NE.AND UP2, UPT, UR45, 0x1, UPT ;  /* 0x000000012d00788c */ /* 0x000fe2000bf45270 */
[----:B------:R-:W-:Y:S02]  /*5e80*/  UMOV UR4, UR5 ;  /* 0x0000000500047c82 */ /* 0x000fe40008000000 */
[----:B--2---:R-:W-:Y:S03]  /*5e90*/  USHF.R.U32.HI UR5, URZ, UR12, UR4 ;  /* 0x0000000cff057299 */ /* 0x004fe60008011604 */
[----:B------:R-:W-:Y:S02]  /*5ea0*/  UMOV UR4, UR7 ;  /* 0x0000000700047c82 */ /* 0x000fe40008000000 */
[----:B------:R-:W-:Y:S02]  /*5eb0*/  USHF.R.U32.HI UR7, URZ, UR57, UR4 ;  /* 0x00000039ff077299 */ /* 0x000fe40008011604 */
[----:B------:R-:W-:Y:S02]  /*5ec0*/  USEL UR4, UR53, UR5, !UP0 ;  /* 0x0000000535047287 */ /* 0x000fe4000c000000 */
[----:B------:R-:W-:Y:S01]  /*5ed0*/  USEL UR7, UR60, UR7, !UP1 ;  /* 0x000000073c077287 */ /* 0x000fe2000c800000 */
[----:B------:R-:W-:Y:S01]  /*5ee0*/  UMOV UR5, UR9 ;  /* 0x0000000900057c82 */ /* 0x000fe20008000000 */
[----:B------:R-:W-:Y:S02]  /*5ef0*/  UIMAD.WIDE.U32 UR8, UR4, UR40, URZ ;  /* 0x00000028040872a5 */ /* 0x000fe4000f8e00ff */
[----:B------:R-:W-:Y:S03]  /*5f00*/  USHF.R.U32.HI UR6, URZ, UR12, UR5 ;  /* 0x0000000cff067299 */ /* 0x000fe60008011605 */
[----:B------:R-:W-:Y:S01]  /*5f10*/  UMOV UR5, UR11 ;  /* 0x0000000b00057c82 */ /* 0x000fe20008000000 */
[----:B------:R-:W-:Y:S02]  /*5f20*/  UIMAD.WIDE.U32 UR10, UR7, UR40, URZ ;  /* 0x00000028070a72a5 */ /* 0x000fe4000f8e00ff */
[----:B------:R-:W-:Y:S02]  /*5f30*/  USHF.R.U32.HI UR12, URZ, UR57, UR5 ;  /* 0x00000039ff0c7299 */ /* 0x000fe40008011605 */
[----:B------:R-:W-:Y:S01]  /*5f40*/  USEL UR6, UR37, UR6, !UP0 ;  /* 0x0000000625067287 */ /* 0x000fe2000c000000 */
[----:B------:R-:W-:Y:S02]  /*5f50*/  UMOV UR5, UR9 ;  /* 0x0000000900057c82 */ /* 0x000fe40008000000 */
[----:B------:R-:W-:Y:S01]  /*5f60*/  UMOV UR10, UR11 ;  /* 0x0000000b000a7c82 */ /* 0x000fe20008000000 */
[----:B------:R-:W-:Y:S02]  /*5f70*/  @UP2 USHF.R.U32.HI UR4, URZ, UR41, UR5 ;  /* 0x00000029ff042299 */ /* 0x000fe40008011605 */
[----:B------:R-:W-:Y:S02]  /*5f80*/  @UP2 USHF.R.U32.HI UR7, URZ, UR41, UR10 ;  /* 0x00000029ff072299 */ /* 0x000fe4000801160a */
[----:B------:R-:W-:Y:S02]  /*5f90*/  UIMAD UR4, UR45, UR4, URZ ;  /* 0x000000042d0472a4 */ /* 0x000fe4000f8e02ff */
        /* <DEDUP_REMOVED lines=8> */
[----:B------:R-:W-:Y:S02]  /*6020*/  USEL UR11, UR6, UR4, !UP2 ;  /* 0x00000004060b7287 */ /* 0x000fe4000d000000 */
[----:B------:R-:W-:Y:S02]  /*6030*/  UIADD3 UR8, UPT, UPT, -UR5, URZ, URZ ;  /* 0x000000ff05087290 */ /* 0x000fe4000fffe1ff */
[----:B------:R-:W-:Y:S01]  /*6040*/  UIADD3 UR10, UPT, UPT, -UR11, URZ, URZ ;  /* 0x000000ff0b0a7290 */ /* 0x000fe2000fffe1ff */
[----:B------:R-:W-:Y:S01]  /*6050*/  @!UP0 UMOV UR4, UR9 ;  /* 0x0000000900048c82 */ /* 0x000fe20008000000 */
[----:B------:R-:W-:Y:S02]  /*6060*/  UIADD3 UR9, UPT, UPT, -UR6, URZ, URZ ;  /* 0x000000ff06097290 */ /* 0x000fe4000fffe1ff */
[----:B------:R-:W-:Y:S02]  /*6070*/  @!UP0 USHF.R.U32.HI UR4, URZ, UR41, UR4 ;  /* 0x00000029ff048299 */ /* 0x000fe40008011604 */
[----:B------:R-:W-:Y:S02]  /*6080*/  UIMAD UR10, UR45, UR10, UR6 ;  /* 0x0000000a2d0a72a4 */ /* 0x000fe4000f8e0206 */
[----:B------:R-:W-:Y:S04]  /*6090*/  @!UP0 USEL UR4, UR5, UR4, !UP2 ;  /* 0x0000000405048287 */ /* 0x000fe8000d000000 */
[----:B------:R-:W-:Y:S02]  /*60a0*/  @!UP0 UIMAD UR10, UR7, UR10, UR4 ;  /* 0x0000000a070a82a4 */ /* 0x000fe4000f8e0204 */
[----:B------:R-:W-:Y:S02]  /*60b0*/  @!UP0 UIADD3 UR11, UPT, UPT, UR11, -UR4, URZ ;  /* 0x800000040b0b8290 */ /* 0x000fe4000fffe0ff */
[----:B------:R-:W-:Y:S02]  /*60c0*/  UIMAD UR7, UR42, UR8, UR38 ;  /* 0x000000082a0772a4 */ /* 0x000fe4000f8e0226 */
[----:B------:R-:W-:Y:S02]  /*60d0*/  @!UP0 UIMAD UR6, UR11, UR45, UR5 ;  /* 0x0000002d0b0682a4 */ /* 0x000fe4000f8e0205 */
[----:B------:R-:W-:Y:S01]  /*60e0*/  UIMAD UR4, UR58, UR9, UR37 ;  /* 0x000000093a0472a4 */ /* 0x000fe2000f8e0225 */
[----:B------:R-:W-:Y:S02]  /*60f0*/  @!UP0 UMOV UR5, UR10 ;  /* 0x0000000a00058c82 */ /* 0x000fe40008000000 */
[----:B------:R-:W-:Y:S02]  /*6100*/  UIMAD UR38, UR5, UR42, UR7 ;  /* 0x0000002a052672a4 */ /* 0x000fe4000f8e0207 */
[----:B------:R-:W-:Y:S11]  /*6110*/  UIMAD UR37, UR6, UR58, UR4 ;  /* 0x0000003a062572a4 */ /* 0x000ff6000f8e0204 */
[----:B------:R-:W-:Y:S01]  /*6120*/  @!UPT UIADD3 URZ, UPT, UPT, URZ, URZ, URZ ;  /* 0x000000fffffff290 */ /* 0x000fe2000fffe0ff */
.L_x_103:
[----:B------:R-:W-:Y:S01]  /*6130*/  UISETP.NE.AND UP0, UPT, UR39, 0x1, UPT ;  /* 0x000000012700788c */ /* 0x000fe2000bf05270 */
[----:B------:R-:W-:Y:S01]  /*6140*/  LOP3.LUT P0, RZ, R53, 0x90, RZ, 0xc0, !PT ;  /* 0x0000009035ff7812 */ /* 0x000fe2000780c0ff */
[----:B------:R-:W-:Y:S01]  /*6150*/  USHF.L.U32 UR50, UR28, 0x6, URZ ;  /* 0x000000061c327899 */ /* 0x000fe200080006ff */
[----:B------:R-:W-:Y:S01]  /*6160*/  BSSY.RECONVERGENT B6, `(.L_x_104) ;  /* 0x0000034000067945 */ /* 0x000fe20003800200 */
[----:B------:R-:W-:Y:S01]  /*6170*/  USHF.L.U32 UR49, UR20, 0x7, URZ ;  /* 0x0000000714317899 */ /* 0x000fe200080006ff */
[----:B------:R-:W-:Y:S06]  /*6180*/  IADD3 R56, PT, PT, R56, 0x1, RZ ;  /* 0x0000000138387810 */ /* 0x000fec0007ffe0ff */
[----:B------:R-:W2:Y:S01]  /*6190*/  @!UP0 LDCU.128 UR12, c[0x0][0xb10] ;  /* 0x00016200ff0c87ac */ /* 0x000ea20008000c00 */
[----:B------:R-:W3:Y:S01]  /*61a0*/  @!UP0 LDCU UR5, c[0x0][0xb0c] ;  /* 0x00016180ff0587ac */ /* 0x000ee20008000800 */
[----:B------:R-:W4:Y:S01]  /*61b0*/  @!UP0 LDCU UR10, c[0x0][0xb20] ;  /* 0x00016400ff0a87ac */ /* 0x000f220008000800 */
[----:B--2---:R-:W-:Y:S02]  /*61c0*/  UIMAD.WIDE.U32 UR8, UR38, UR12, URZ ;  /* 0x0000000c260872a5 */ /* 0x004fe4000f8e00ff */
[----:B------:R-:W-:Y:S02]  /*61d0*/  UIMAD.WIDE.U32 UR6, UR37, UR15, URZ ;  /* 0x0000000f250672a5 */ /* 0x000fe4000f8e00ff */
[----:B------:R-:W-:Y:S03]  /*61e0*/  @!UP0 UISETP.NE.AND UP1, UPT, UR14, 0x1, UPT ;  /* 0x000000010e00888c */ /* 0x000fe6000bf25270 */
[----:B------:R-:W-:Y:S01]  /*61f0*/  @!UP0 UMOV UR4, UR9 ;  /* 0x0000000900048c82 */ /* 0x000fe20008000000 */
[----:B---3--:R-:W-:Y:S02]  /*6200*/  @!UP0 UISETP.NE.AND UP2, UPT, UR5, 0x1, UPT ;  /* 0x000000010500888c */ /* 0x008fe4000bf45270 */
[----:B------:R-:W-:Y:S01]  /*6210*/  @!UP0 USHF.R.U32.HI UR4, URZ, UR13, UR4 ;  /* 0x0000000dff048299 */ /* 0x000fe20008011604 */
[----:B------:R-:W-:Y:S02]  /*6220*/  @!UP0 UMOV UR6, UR7 ;  /* 0x0000000700068c82 */ /* 0x000fe40008000000 */
[----:B----4-:R-:W-:Y:S02]  /*6230*/  @!UP0 USHF.R.U32.HI UR6, URZ, UR10, UR6 ;  /* 0x0000000aff068299 */ /* 0x010fe40008011606 */
[----:B------:R-:W-:Y:S02]  /*6240*/  @!UP0 USEL UR7, UR38, UR4, !UP2 ;  /* 0x0000000426078287 */ /* 0x000fe4000d000000 */
[----:B------:R-:W-:Y:S04]  /*6250*/  @!UP0 USEL UR6, UR37, UR6, !UP1 ;  /* 0x0000000625068287 */ /* 0x000fe8000c800000 */
[----:B------:R-:W-:Y:S02]  /*6260*/  @!UP0 UIADD3 UR4, UPT, UPT, -UR7, UR6, URZ ;  /* 0x0000000607048290 */ /* 0x000fe4000fffe1ff */
[----:B------:R-:W-:Y:S02]  /*6270*/  @!UP0 UIADD3 UR6, UPT, UPT, UR7, -UR6, URZ ;  /* 0x8000000607068290 */ /* 0x000fe4000fffe0ff */
[----:B------:R-:W-:Y:S02]  /*6280*/  @!UP0 UIMAD UR38, UR4, UR5, UR38 ;  /* 0x00000005042682a4 */ /* 0x000fe4000f8e0226 */
[----:B------:R-:W-:Y:S01]  /*6290*/  @!UP0 UIMAD UR37, UR6, UR14, UR37 ;  /* 0x0000000e062582a4 */ /* 0x000fe2000f8e0225 */
[----:B------:R-:W-:Y:S11]  /*62a0*/  @!P0 BRA `(.L_x_105) ;  /* 0x00000000007c8947 */ /* 0x000ff60003800000 */
[----:B------:R-:W2:Y:S01]  /*62b0*/  LDCU.64 UR8, c[0x4][0x80] ;  /* 0x01001000ff0877ac */ /* 0x000ea20008000a00 */
[----:B------:R-:W-:Y:S01]  /*62c0*/  MOV R2, 0x0 ;  /* 0x0000000000027802 */ /* 0x000fe20000000f00 */
[----:B------:R-:W-:Y:S02]  /*62d0*/  HFMA2 R12, -RZ, RZ, 0, 5.9604644775390625e-08 ;  /* 0x00000001ff0c7431 */ /* 0x000fe400000001ff */
[----:B------:R-:W-:Y:S01]  /*62e0*/  IMAD.MOV.U32 R8, RZ, RZ, 0x70 ;  /* 0x00000070ff087424 */ /* 0x000fe200078e00ff */
[----:B------:R3:W4:Y:S01]  /*62f0*/  LDC.64 R14, c[0x4][R2] ;  /* 0x01000000020e7b82 */ /* 0x0007220000000a00 */
[----:B------:R-:W1:Y:S01]  /*6300*/  LDCU.64 UR6, c[0x4][0x88] ;  /* 0x01001100ff0677ac */ /* 0x000e620008000a00 */
[----:B------:R-:W-:Y:S01]  /*6310*/  IMAD.MOV.U32 R13, RZ, RZ, RZ ;  /* 0x000000ffff0d7224 */ /* 0x000fe200078e00ff */
[----:B------:R-:W1:Y:S01]  /*6320*/  LDCU.64 UR4, c[0x4][0x8] ;  /* 0x01000100ff0477ac */ /* 0x000e620008000a00 */
[----:B--2---:R-:W-:Y:S01]  /*6330*/  MOV R5, UR9 ;  /* 0x0000000900057c02 */ /* 0x004fe20008000f00 */
[----:B------:R-:W-:Y:S01]  /*6340*/  IMAD.U32 R4, RZ, RZ, UR8 ;  /* 0x00000008ff047e24 */ /* 0x000fe2000f8e00ff */
[----:B-1----:R-:W-:Y:S01]  /*6350*/  MOV R7, UR7 ;  /* 0x0000000700077c02 */ /* 0x002fe20008000f00 */
[----:B------:R-:W-:Y:S01]  /*6360*/  IMAD.U32 R6, RZ, RZ, UR6 ;  /* 0x00000006ff067e24 */ /* 0x000fe2000f8e00ff */
[----:B------:R-:W-:Y:S01]  /*6370*/  MOV R11, UR5 ;  /* 0x00000005000b7c02 */ /* 0x000fe20008000f00 */
[----:B------:R-:W-:Y:S02]  /*6380*/  IMAD.U32 R10, RZ, RZ, UR4 ;  /* 0x00000004ff0a7e24 */ /* 0x000fe4000f8e00ff */
[----:B------:R-:W-:Y:S07]  /*6390*/  LEPC R20, `(.L_x_106) ;  /* 0x000000001014794e */ /* 0x000fee0000000000 */
[----:B---345:R-:W-:Y:S05]  /*63a0*/  CALL.ABS.NOINC R14 ;  /* 0x000000000e007343 */ /* 0x038fea0003c00000 */
.L_x_106:
[----:B------:R-:W1:Y:S01]  /*63b0*/  LDCU.64 UR8, c[0x4][0x80] ;  /* 0x01001000ff0877ac */ /* 0x000e620008000a00 */
[----:B------:R-:W2:Y:S01]  /*63c0*/  LDC.64 R2, c[0x4][R2] ;  /* 0x0100000002027b82 */ /* 0x000ea20000000a00 */
[----:B------:R-:W-:Y:S02]  /*63d0*/  HFMA2 R12, -RZ, RZ, 0, 5.9604644775390625e-08 ;  /* 0x00000001ff0c7431 */ /* 0x000fe400000001ff */
[----:B------:R-:W-:Y:S02]  /*63e0*/  IMAD.MOV.U32 R8, RZ, RZ, 0x70 ;  /* 0x00000070ff087424 */ /* 0x000fe400078e00ff */
[----:B------:R-:W-:Y:S01]  /*63f0*/  IMAD.MOV.U32 R13, RZ, RZ, RZ ;  /* 0x000000ffff0d7224 */ /* 0x000fe200078e00ff */
[----:B------:R-:W3:Y:S01]  /*6400*/  LDCU.64 UR6, c[0x4][0x88] ;  /* 0x01001100ff0677ac */ /* 0x000ee20008000a00 */
[----:B------:R-:W4:Y:S01]  /*6410*/  LDCU.64 UR4, c[0x4][0x8] ;  /* 0x01000100ff0477ac */ /* 0x000f220008000a00 */
[----:B-1----:R-:W-:Y:S02]  /*6420*/  MOV R4, UR8 ;  /* 0x0000000800047c02 */ /* 0x002fe40008000f00 */
[----:B------:R-:W-:Y:S02]  /*6430*/  MOV R5, UR9 ;  /* 0x0000000900057c02 */ /* 0x000fe40008000f00 */
[----:B---3--:R-:W-:Y:S01]  /*6440*/  MOV R7, UR7 ;  /* 0x0000000700077c02 */ /* 0x008fe20008000f00 */
[----:B------:R-:W-:Y:S01]  /*6450*/  IMAD.U32 R6, RZ, RZ, UR6 ;  /* 0x00000006ff067e24 */ /* 0x000fe2000f8e00ff */
[----:B----4-:R-:W-:Y:S01]  /*6460*/  MOV R11, UR5 ;  /* 0x00000005000b7c02 */ /* 0x010fe20008000f00 */
[----:B------:R-:W-:Y:S02]  /*6470*/  IMAD.U32 R10, RZ, RZ, UR4 ;  /* 0x00000004ff0a7e24 */ /* 0x000fe4000f8e00ff */
[----:B------:R-:W-:Y:S07]  /*6480*/  LEPC R20, `(.L_x_105) ;  /* 0x000000001014794e */ /* 0x000fee0000000000 */
[----:B--2---:R-:W-:Y:S05]  /*6490*/  CALL.ABS.NOINC R2 ;  /* 0x0000000002007343 */ /* 0x004fea0003c00000 */
.L_x_105:
[----:B------:R-:W-:Y:S05]  /*64a0*/  BSYNC.RECONVERGENT B6 ;  /* 0x0000000000067941 */ /* 0x000fea0003800200 */
.L_x_104:
[----:B------:R-:W-:Y:S02]  /*64b0*/  ISETP.NE.U32.AND P0, PT, RZ, UR54, PT ;  /* 0x00000036ff007c0c */ /* 0x000fe4000bf05070 */
[C---:B------:R-:W-:Y:S02]  /*64c0*/  ISETP.NE.U32.AND P1, PT, R46.reuse, RZ, PT ;  /* 0x000000ff2e00720c */ /* 0x040fe40003f25070 */
[----:B------:R-:W-:Y:S02]  /*64d0*/  ISETP.NE.U32.AND P4, PT, R46, RZ, PT ;  /* 0x000000ff2e00720c */ /* 0x000fe40003f85070 */
[----:B------:R-:W-:Y:S02]  /*64e0*/  ISETP.NE.AND.EX P0, PT, RZ, UR55, PT, P0 ;  /* 0x00000037ff007c0c */ /* 0x000fe4000bf05300 */
[C---:B------:R-:W-:Y:S02]  /*64f0*/  ISETP.NE.AND.EX P1, PT, R47.reuse, RZ, PT, P1 ;  /* 0x000000ff2f00720c */ /* 0x040fe40003f25310 */
[----:B------:R-:W-:Y:S02]  /*6500*/  ISETP.NE.AND.EX P4, PT, R47, RZ, P0, P4 ;  /* 0x000000ff2f00720c */ /* 0x000fe40000785340 */
[----:B------:R-:W-:Y:S02]  /*6510*/  ISETP.NE.U32.AND P5, PT, R42, RZ, PT ;  /* 0x000000ff2a00720c */ /* 0x000fe40003fa5070 */
[----:B------:R-:W-:Y:S02]  /*6520*/  ISETP.NE.U32.AND P3, PT, RZ, UR54, PT ;  /* 0x00000036ff007c0c */ /* 0x000fe4000bf65070 */
[----:B------:R-:W-:Y:S02]  /*6530*/  PLOP3.LUT P2, PT, PT, PT, PT, 0x8, 0x80 ;  /* 0x000000000080781c */ /* 0x000fe40003f4e170 */
[----:B------:R-:W-:Y:S02]  /*6540*/  ISETP.NE.AND.EX P5, PT, R43, RZ, PT, P5 ;  /* 0x000000ff2b00720c */ /* 0x000fe40003fa5350 */
[----:B------:R-:W-:Y:S03]  /*6550*/  ISETP.NE.AND.EX P3, PT, RZ, UR55, PT, P3 ;  /* 0x00000037ff007c0c */ /* 0x000fe6000bf65330 */
[----:B------:R-:W-:Y:S01]  /*6560*/  @!P4 PLOP3.LUT P2, PT, P1, PT, PT, 0x80, 0x8 ;  /* 0x000000000008c81c */ /* 0x000fe20000f4f070 */
[----:B------:R-:W-:Y:S01]  /*6570*/  @!UPT UIADD3 URZ, UPT, UPT, URZ, URZ, URZ ;  /* 0x000000fffffff290 */ /* 0x000fe2000fffe0ff */
[----:B------:R-:W-:Y:S11]  /*6580*/  @!P1 BRA `(.L_x_107) ;  /* 0x0000000000309947 */ /* 0x000ff60003800000 */
[----:B------:R-:W-:Y:S01]  /*6590*/  ISETP.NE.U32.AND P0, PT, R44, RZ, PT ;  /* 0x000000ff2c00720c */ /* 0x000fe20003f05070 */
[----:B------:R-:W2:Y:S01]  /*65a0*/  LDCU.64 UR4, c[0x0][0x358] ;  /* 0x00006b00ff0477ac */ /* 0x000ea20008000a00 */
[----:B------:R-:W-:Y:S02]  /*65b0*/  IMAD.MOV.U32 R50, RZ, RZ, 0x1 ;  /* 0x00000001ff327424 */ /* 0x000fe400078e00ff */
[----:B------:R-:W-:Y:S11]  /*65c0*/  ISETP.NE.AND.EX P0, PT, R45, RZ, PT, P0 ;  /* 0x000000ff2d00720c */ /* 0x000ff60003f05300 */
[----:B------:R-:W-:Y:S02]  /*65d0*/  @!UPT UIADD3 URZ, UPT, UPT, URZ, URZ, URZ ;  /* 0x000000fffffff290 */ /* 0x000fe4000fffe0ff */
[----:B------:R-:W3:Y:S01]  /*65e0*/  @P0 LDC.64 R2, c[0x0][0x888] ;  /* 0x00022200ff020b82 */ /* 0x000ee20000000a00 */
[----:B-1----:R-:W-:Y:S04]  /*65f0*/  @P0 IMAD R0, R46, UR36, RZ ;  /* 0x000000242e000c24 */ /* 0x002fe8000f8e02ff */
[----:B---3--:R-:W-:Y:S04]  /*6600*/  @P0 IMAD.WIDE R2, R0, 0x4, R2 ;  /* 0x0000000400020825 */ /* 0x008fe800078e0202 */
[----:B------:R-:W-:Y:S01]  /*6610*/  HFMA2 R0, -RZ, RZ, 0, 5.9604644775390625e-08 ;  /* 0x00000001ff007431 */ /* 0x000fe200000001ff */
[----:B--2--5:R2:W5:Y:S04]  /*6620*/  @P0 LDG.E R27, desc[UR4][R2.64] ;  /* 0x00000004021b0981 */ /* 0x024568000c1e1900 */
[----:B------:R-:W-:Y:S01]  /*6630*/  @!P0 PRMT R50, R0, 0x7610, R50 ;  /* 0x0000761000328816 */ /* 0x000fe20000000032 */
[----:B--2---:R-:W3:Y:S06]  /*6640*/  @!P0 LDC R27, c[0x0][0x880] ;  /* 0x00022000ff1b8b82 */ /* 0x004eec0000000800 */
.L_x_107:
[----:B------:R-:W-:Y:S05]  /*6650*/  @!P5 BRA `(.L_x_108) ;  /* 0x000000000024d947 */ /* 0x000fea0003800000 */
[----:B------:R-:W-:Y:S01]  /*6660*/  ISETP.NE.U32.AND P0, PT, R40, RZ, PT ;  /* 0x000000ff2800720c */ /* 0x000fe20003f05070 */
[----:B------:R-:W2:Y:S03]  /*6670*/  LDCU.64 UR4, c[0x0][0x358] ;  /* 0x00006b00ff0477ac */ /* 0x000ea60008000a00 */
[----:B------:R-:W-:Y:S11]  /*6680*/  ISETP.NE.AND.EX P0, PT, R41, RZ, PT, P0 ;  /* 0x000000ff2900720c */ /* 0x000ff60003f05300 */
[----:B------:R-:W-:Y:S02]  /*6690*/  @!UPT UIADD3 URZ, UPT, UPT, URZ, URZ, URZ ;  /* 0x000000fffffff290 */ /* 0x000fe4000fffe0ff */
[----:B------:R-:W4:Y:S01]  /*66a0*/  @P0 LDC.64 R2, c[0x0][0x8a8] ;  /* 0x00022a00ff020b82 */ /* 0x000f220000000a00 */
[----:B-1----:R-:W-:Y:S04]  /*66b0*/  @P0 IMAD R0, R42, UR36, RZ ;  /* 0x000000242a000c24 */ /* 0x002fe8000f8e02ff */
[----:B----4-:R-:W-:Y:S05]  /*66c0*/  @P0 IMAD.WIDE R2, R0, 0x4, R2 ;  /* 0x0000000400020825 */ /* 0x010fea00078e0202 */
[----:B--2--5:R2:W5:Y:S02]  /*66d0*/  @P0 LDG.E R24, desc[UR4][R2.64] ;  /* 0x0000000402180981 */ /* 0x024564000c1e1900 */
[----:B--2---:R-:W4:Y:S02]  /*66e0*/  @!P0 LDC R24, c[0x0][0x8a0] ;  /* 0x00022800ff188b82 */ /* 0x004f240000000800 */
.L_x_108:
[----:B---3-5:R-:W-:Y:S01]  /*66f0*/  FSETP.NEU.AND P0, PT, R27, RZ, PT ;  /* 0x000000ff1b00720b */ /* 0x028fe20003f0d000 */
[----:B------:R-:W-:Y:S01]  /*6700*/  IMAD.SHL.U32 R57, R48, 0x2, RZ ;  /* 0x0000000230397824 */ /* 0x000fe200078e00ff */
[----:B------:R-:W-:Y:S01]  /*6710*/  SEL R3, RZ, 0xffffffff, P3 ;  /* 0xffffffffff037807 */ /* 0x000fe20001800000 */
[----:B------:R-:W-:Y:S01]  /*6720*/  BSSY B1, `(.L_x_109) ;  /* 0x0000033000017945 */ /* 0x000fe20003800000 */
[----:B------:R-:W-:Y:S01]  /*6730*/  @!P4 LOP3.LUT P3, RZ, R50, 0xff, RZ, 0xc0, !PT ;  /* 0x000000ff32ffc812 */ /* 0x000fe2000786c0ff */
[----:B------:R-:W-:Y:S01]  /*6740*/  IMAD.MOV.U32 R64, RZ, RZ, 0x1 ;  /* 0x00000001ff407424 */ /* 0x000fe200078e00ff */
[----:B-1----:R-:W-:Y:S01]  /*6750*/  @!P4 SEL R0, RZ, 0xffffffff, P0 ;  /* 0xffffffffff00c807 */ /* 0x002fe20000000000 */
[----:B------:R-:W-:Y:S01]  /*6760*/  IMAD R25, R22, 0x40, R23 ;  /* 0x0000004016197824 */ /* 0x000fe200078e0217 */
[----:B------:R-:W-:Y:S01]  /*6770*/  LOP3.LUT R60, R60, 0x1, RZ, 0x3c, !PT ;  /* 0x000000013c3c7812 */ /* 0x000fe200078e3cff */
[----:B------:R-:W-:Y:S01]  /*6780*/  IMAD.MOV.U32 R26, RZ, RZ, RZ ;  /* 0x000000ffff1a7224 */ /* 0x000fe200078e00ff */
[----:B------:R-:W-:Y:S02]  /*6790*/  @P2 SEL R0, R3, R0, !P3 ;  /* 0x0000000003002207 */ /* 0x000fe40005800000 */
[----:B------:R-:W-:Y:S02]  /*67a0*/  CS2R R38, SRZ ;  /* 0x0000000000267805 */ /* 0x000fe4000001ff00 */
[----:B------:R-:W-:Y:S02]  /*67b0*/  LEA R54, R22, UR43, 0x3 ;  /* 0x0000002b16367c11 */ /* 0x000fe4000f8e18ff */
[----:B------:R-:W-:Y:S02]  /*67c0*/  CS2R R36, SRZ ;  /* 0x0000000000247805 */ /* 0x000fe4000001ff00 */
[----:B------:R-:W-:Y:S02]  /*67d0*/  @!P4 LOP3.LUT R0, R0, 0x1, RZ, 0xc0, !PT ;  /* 0x000000010000c812 */ /* 0x000fe400078ec0ff */
[----:B------:R-:W-:Y:S02]  /*67e0*/  CS2R R30, SRZ ;  /* 0x00000000001e7805 */ /* 0x000fe4000001ff00 */
[----:B------:R-:W-:Y:S02]  /*67f0*/  SEL R2, RZ, 0xffffffff, P0 ;  /* 0xffffffffff027807 */ /* 0x000fe40000000000 */
[----:B------:R-:W-:Y:S02]  /*6800*/  CS2R R28, SRZ ;  /* 0x00000000001c7805 */ /* 0x000fe4000001ff00 */
[----:B------:R-:W-:Y:S01]  /*6810*/  ISETP.NE.U32.OR P6, PT, R0, 0x1, P4 ;  /* 0x000000010000780c */ /* 0x000fe200027c5470 */
[----:B------:R-:W-:Y:S01]  /*6820*/  VIADD R63, R57, UR43 ;  /* 0x0000002b393f7c36 */ /* 0x000fe20008000000 */
[----:B------:R-:W-:Y:S02]  /*6830*/  LOP3.LUT P4, R55, R50, 0xff, RZ, 0xc0, !PT ;  /* 0x000000ff32377812 */ /* 0x000fe4000788c0ff */
[----:B------:R-:W-:Y:S02]  /*6840*/  P2R R62, PR, RZ, 0x40 ;  /* 0x00000040ff3e7803 */ /* 0x000fe40000000000 */
[----:B------:R-:W-:Y:S04]  /*6850*/  @P1 SEL R2, R3, R2, !P4 ;  /* 0x0000000203021207 */ /* 0x000fe80006000000 */
[----:B------:R-:W-:Y:S03]  /*6860*/  LOP3.LUT R2, R2, 0x1, RZ, 0xc0, !PT ;  /* 0x0000000102027812 */ /* 0x000fe600078ec0ff */
[----:B------:R-:W-:Y:S02]  /*6870*/  @P6 SHF.L.U32 R0, R60, 0x1f, RZ ;  /* 0x0000001f3c006819 */ /* 0x000fe400000006ff */
[----:B------:R-:W-:Y:S02]  /*6880*/  ISETP.NE.U32.AND P5, PT, R2, 0x1, PT ;  /* 0x000000010200780c */ /* 0x000fe40003fa5070 */
[----:B------:R1:W2:Y:S02]  /*6890*/  @P6 SYNCS.PHASECHK.TRANS64.TRYWAIT P3, [UR43+0x50], R0 ;  /* 0x00005000ff0065a7 */ /* 0x0002a4000806112b */
[----:B------:R-:W-:Y:S02]  /*68a0*/  P2R R65, PR, RZ, 0x20 ;  /* 0x00000020ff417803 */ /* 0x000fe40000000000 */
[----:B-1----:R-:W-:Y:S04]  /*68b0*/  SHF.L.U32 R0, R59, 0x1f, RZ ;  /* 0x0000001f3b007819 */ /* 0x002fe800000006ff */
[----:B------:R1:W3:Y:S01]  /*68c0*/  SYNCS.PHASECHK.TRANS64.TRYWAIT P2, [R54+URZ+0xc0], R0 ;  /* 0x0000c000360075a7 */ /* 0x0002e200080411ff */
[----:B--2---:R-:W-:Y:S01]  /*68d0*/  @P6 SEL R64, RZ, 0x1, !P3 ;  /* 0x00000001ff406807 */ /* 0x004fe20005800000 */
[----:B-1----:R-:W-:Y:S06]  /*68e0*/  @!P6 BRA `(.L_x_110) ;  /* 0x000000000058e947 */ /* 0x002fec0003800000 */
[----:B------:R-:W-:Y:S01]  /*68f0*/  VIADD R2, R63, 0x200 ;  /* 0x000002003f027836 */ /* 0x000fe20000000000 */
[----:B------:R-:W-:Y:S01]  /*6900*/  LOP3.LUT P6, RZ, R49, 0x40, RZ, 0xc0, !PT ;  /* 0x0000004031ff7812 */ /* 0x000fe200078cc0ff */
[----:B------:R-:W-:Y:S01]  /*6910*/  BSSY B0, `(.L_x_111) ;  /* 0x000000e000007945 */ /* 0x000fe20003800000 */
[----:B------:R-:W-:Y:S01]  /*6920*/  ISETP.NE.AND P1, PT, R64, RZ, PT ;  /* 0x000000ff4000720c */ /* 0x000fe20003f25270 */
[----:B------:R-:W-:Y:S01]  /*6930*/  @P5 VIADD R4, R63, 0x210 ;  /* 0x000002103f045836 */ /* 0x000fe20000000000 */
[----:B------:R-:W-:Y:S01]  /*6940*/  PLOP3.LUT P0, PT, PT, PT, PT, 0x8, 0x80 ;  /* 0x000000000080781c */ /* 0x000fe20003f0e170 */
[----:B------:R-:W-:Y:S01]  /*6950*/  IMAD.MOV.U32 R39, RZ, RZ, RZ ;  /* 0x000000ffff277224 */ /* 0x000fe200078e00ff */
[----:B------:R-:W-:Y:S02]  /*6960*/  @P5 PLOP3.LUT P0, PT, P6, PT, PT, 0x80, 0x8 ;  /* 0x000000000008581c */ /* 0x000fe4000370f070 */
[----:B------:R-:W-:Y:S02]  /*6970*/  CS2R R36, SRZ ;  /* 0x0000000000247805 */ /* 0x000fe4000001ff00 */
[----:B------:R-:W-:Y:S02]  /*6980*/  CS2R R30, SRZ ;  /* 0x00000000001e7805 */ /* 0x000fe4000001ff00 */
[----:B------:R-:W-:Y:S07]  /*6990*/  CS2R R28, SRZ ;  /* 0x00000000001c7805 */ /* 0x000fee000001ff00 */
[----:B------:R-:W-:Y:S01]  /*69a0*/  @P0 VIADD R4, R2, 0xfffffff0 ;  /* 0xfffffff002040836 */ /* 0x000fe20000000000 */
[----:B------:R-:W-:Y:S06]  /*69b0*/  @P1 BRA `(.L_x_112) ;  /* 0x00000000000c1947 */ /* 0x000fec0003800000 */
[----:B------:R-:W-:Y:S04]  /*69c0*/  SHF.L.U32 R3, R60, 0x1f, RZ ;  /* 0x0000001f3c037819 */ /* 0x000fe800000006ff */
[----:B------:R-:W1:Y:S02]  /*69d0*/  SYNCS.PHASECHK.TRANS64.TRYWAIT P0, [UR43+0x50], R3 ;  /* 0x00005003ff0075a7 */ /* 0x000e64000800112b */
[----:B-1----:R-:W-:Y:S05]  /*69e0*/  @!P0 BRA `(.L_x_113) ;  /* 0x0000003000688947 */ /* 0x002fea0003800000 */
.L_x_112:
[----:B------:R-:W-:Y:S05]  /*69f0*/  BSYNC B0 ;  /* 0x0000000000007941 */ /* 0x000fea0003800000 */
.L_x_111:
[----:B------:R-:W-:Y:S01]  /*6a00*/  ISETP.NE.AND P0, PT, R65, RZ, PT ;  /* 0x000000ff4100720c */ /* 0x000fe20003f05270 */
[----:B------:R-:W-:Y:S11]  /*6a10*/  HFMA2 R26, -RZ, RZ, 0, 5.9604644775390625e-08 ;  /* 0x00000001ff1a7431 */ /* 0x000ff600000001ff */
[----:B------:R-:W-:Y:S01]  /*6a20*/  @!UPT UIADD3 URZ, UPT, UPT, URZ, URZ, URZ ;  /* 0x000000fffffff290 */ /* 0x000fe2000fffe0ff */
[----:B------:R2:W1:Y:S04]  /*6a30*/  @P0 LDS.128 R36, [R4] ;  /* 0x0000000004240984 */ /* 0x0004680000000c00 */
[----:B------:R2:W1:Y:S02]  /*6a40*/  @P0 LDS.128 R28, [R57+UR43+0x200] ;  /* 0x0002002b391c0984 */ /* 0x0004640008000c00 */
.L_x_110:
[----:B------:R-:W-:Y:S05]  /*6a50*/  BSYNC B1 ;  /* 0x0000000000017941 */ /* 0x000fea0003800000 */
.L_x_109:
[----:B-1----:R-:W-:Y:S04]  /*6a60*/  SHF.R.U32.HI R2, RZ, 0x15, R25 ;  /* 0x00000015ff027819 */ /* 0x002fe80000011619 */
[----:B------:R-:W-:Y:S01]  /*6a70*/  LOP3.LUT P0, RZ, R2, 0x3, R51, 0x48, !PT ;  /* 0x0000000302ff7812 */ /* 0x000fe20007804833 */
[----:B------:R-:W-:Y:S01]  /*6a80*/  @!UPT UIADD3 URZ, UPT, UPT, URZ, URZ, URZ ;  /* 0x000000fffffff290 */ /* 0x000fe2000fffe0ff */
[----:B---3--:R-:W-:Y:S11]  /*6a90*/  @P2 BRA `(.L_x_114) ;  /* 0x0000000000082947 */ /* 0x008ff60003800000 */
[----:B------:R-:W1:Y:S02]  /*6aa0*/  SYNCS.PHASECHK.TRANS64.TRYWAIT P1, [R54+URZ+0xc0], R0 ;  /* 0x0000c000360075a7 */ /* 0x000e6400080211ff */
[----:B-1----:R-:W-:Y:S05]  /*6ab0*/  @!P1 BRA `(.L_x_115) ;  /* 0x00000030004c9947 */ /* 0x002fea0003800000 */
.L_x_114:
[----:B------:R-:W-:Y:S05]  /*6ac0*/  @!P0 BRA `(.L_x_116) ;  /* 0x0000000000408947 */ /* 0x000fea0003800000 */
[----:B------:R-:W3:Y:S01]  /*6ad0*/  LDCU.64 UR8, c[0x4][0x70] ;  /* 0x01000e00ff0877ac */ /* 0x000ee20008000a00 */
[----:B------:R-:W-:Y:S01]  /*6ae0*/  MOV R3, 0x0 ;  /* 0x0000000000037802 */ /* 0x000fe20000000f00 */
[----:B------:R-:W-:Y:S02]  /*6af0*/  HFMA2 R12, -RZ, RZ, 0, 5.9604644775390625e-08 ;  /* 0x00000001ff0c7431 */ /* 0x000fe400000001ff */
[----:B------:R-:W-:Y:S02]  /*6b00*/  IMAD.MOV.U32 R8, RZ, RZ, 0x192 ;  /* 0x00000192ff087424 */ /* 0x000fe400078e00ff */
[----:B------:R-:W-:Y:S01]  /*6b10*/  IMAD.MOV.U32 R13, RZ, RZ, RZ ;  /* 0x000000ffff0d7224 */ /* 0x000fe200078e00ff */
[----:B------:R-:W5:Y:S01]  /*6b20*/  LDCU.64 UR6, c[0x4][0x78] ;  /* 0x01000f00ff0677ac */ /* 0x000f620008000a00 */
[----:B------:R-:W1:Y:S01]  /*6b30*/  LDC.64 R2, c[0x4][R3] ;  /* 0x0100000003027b82 */ /* 0x000e620000000a00 */
[----:B------:R-:W4:Y:S01]  /*6b40*/  LDCU.64 UR4, c[0x4][0x10] ;  /* 0x01000200ff0477ac */ /* 0x000f220008000a00 */
[----:B---3--:R-:W-:Y:S01]  /*6b50*/  MOV R5, UR9 ;  /* 0x0000000900057c02 */ /* 0x008fe20008000f00 */
[----:B--2---:R-:W-:Y:S01]  /*6b60*/  IMAD.U32 R4, RZ, RZ, UR8 ;  /* 0x00000008ff047e24 */ /* 0x004fe2000f8e00ff */
[----:B-----5:R-:W-:Y:S01]  /*6b70*/  MOV R7, UR7 ;  /* 0x0000000700077c02 */ /* 0x020fe20008000f00 */
[----:B------:R-:W-:Y:S01]  /*6b80*/  IMAD.U32 R6, RZ, RZ, UR6 ;  /* 0x00000006ff067e24 */ /* 0x000fe2000f8e00ff */
[----:B----4-:R-:W-:Y:S01]  /*6b90*/  MOV R11, UR5 ;  /* 0x00000005000b7c02 */ /* 0x010fe20008000f00 */
[----:B------:R-:W-:Y:S02]  /*6ba0*/  IMAD.U32 R10, RZ, RZ, UR4 ;  /* 0x00000004ff0a7e24 */ /* 0x000fe4000f8e00ff */
[----:B------:R-:W-:Y:S07]  /*6bb0*/  LEPC R20, `(.L_x_116) ;  /* 0x000000001014794e */ /* 0x000fee0000000000 */
[----:B-1----:R-:W-:Y:S05]  /*6bc0*/  CALL.ABS.NOINC R2 ;  /* 0x0000000002007343 */ /* 0x002fea0003c00000 */
.L_x_116:
[----:B------:R-:W-:Y:S05]  /*6bd0*/  WARPSYNC.ALL ;  /* 0x0000000000007948 */ /* 0x000fea0003800000 */
[----:B------:R-:W-:Y:S01]  /*6be0*/  R2UR UR4, R25 ;  /* 0x00000000190472ca */ /* 0x000fe200000e0000 */
[--C-:B------:R-:W-:Y:S01]  /*6bf0*/  HADD2.F32 R3, -RZ, R28.reuse.H0_H0 ;  /* 0x2000001cff037230 */ /* 0x100fe20000004100 */
[----:B------:R-:W-:Y:S01]  /*6c00*/  MOV R66, 0x10 ;  /* 0x0000001000427802 */ /* 0x000fe20000000f00 */
[--C-:B------:R-:W-:Y:S01]  /*6c10*/  HADD2.F32 R20, -RZ, R29.reuse.H0_H0 ;  /* 0x2000001dff147230 */ /* 0x100fe20000004100 */
[----:B------:R-:W-:Y:S01]  /*6c20*/  LOP3.LUT P6, RZ, R49, 0x40, RZ, 0xc0, !PT ;  /* 0x0000004031ff7812 */ /* 0x000fe200078cc0ff */
[----:B------:R-:W-:Y:S01]  /*6c30*/  HADD2.F32 R21, -RZ, R29.H1_H1 ;  /* 0x3000001dff157230 */ /* 0x000fe20000004100 */
[----:B------:R-:W-:Y:S01]  /*6c40*/  ISETP.NE.AND P0, PT, R61, RZ, PT ;  /* 0x000000ff3d00720c */ /* 0x000fe20003f05270 */
[----:B------:R-:W-:Y:S01]  /*6c50*/  BSSY.RECONVERGENT B0, `(.L_x_117) ;  /* 0x0000052000007945 */ /* 0x000fe20003800200 */
[----:B------:R-:W-:Y:S04]  /*6c60*/  SEL R66, R66, 0xfffffff0, !P6 ;  /* 0xfffffff042427807 */ /* 0x000fe80007000000 */
[----:B------:R-:W-:Y:S01]  /*6c70*/  IADD3 R63, PT, PT, R63, R66, RZ ;  /* 0x000000423f3f7210 */ /* 0x000fe20007ffe0ff */
[----:B--2---:R-:W1:Y:S02]  /*6c80*/  LDTM.x16 R4, tmem[UR4] ;  /* 0x00000004000479ee */ /* 0x004e640008240000 */
[C---:B-1--4-:R-:W-:Y:S01]  /*6c90*/  FMUL R0, R24.reuse, R4 ;  /* 0x0000000418007220 */ /* 0x052fe20000400000 */
[----:B------:R-:W-:Y:S02]  /*6ca0*/  HADD2.F32 R4, -RZ, R28.H1_H1 ;  /* 0x3000001cff047230 */ /* 0x000fe40000004100 */
[C---:B------:R-:W-:Y:S01]  /*6cb0*/  FMUL R2, R24.reuse, R5 ;  /* 0x0000000518027220 */ /* 0x040fe20000400000 */
[C---:B------:R-:W-:Y:S01]  /*6cc0*/  FMUL R7, R24.reuse, R7 ;  /* 0x0000000718077220 */ /* 0x040fe20000400000 */
[C---:B------:R-:W-:Y:S01]  /*6cd0*/  FFMA R0, R27.reuse, R3, R0 ;  /* 0x000000031b007223 */ /* 0x040fe20000000000 */
[C---:B------:R-:W-:Y:S01]  /*6ce0*/  FMUL R3, R24.reuse, R6 ;  /* 0x0000000618037220 */ /* 0x040fe20000400000 */
[C---:B------:R-:W-:Y:S01]  /*6cf0*/  FFMA R2, R27.reuse, R4, R2 ;  /* 0x000000041b027223 */ /* 0x040fe20000000002 */
[C---:B------:R-:W-:Y:S01]  /*6d00*/  FMUL R4, R24.reuse, R8 ;  /* 0x0000000818047220 */ /* 0x040fe20000400000 */
[C---:B------:R-:W-:Y:S01]  /*6d10*/  FMUL R8, R24.reuse, R12 ;  /* 0x0000000c18087220 */ /* 0x040fe20000400000 */
[----:B------:R-:W-:Y:S01]  /*6d20*/  FMUL R12, R24, R16 ;  /* 0x00000010180c7220 */ /* 0x000fe20000400000 */
[--C-:B------:R-:W-:Y:S01]  /*6d30*/  HADD2.F32 R16, -RZ, R30.reuse.H0_H0 ;  /* 0x2000001eff107230 */ /* 0x100fe20000004100 */
[----:B------:R-:W-:Y:S01]  /*6d40*/  F2FP.F16.F32.PACK_AB R32, R2, R0 ;  /* 0x000000000220723e */ /* 0x000fe200000000ff */
[----:B------:R-:W-:Y:S02]  /*6d50*/  HADD2.F32 R0, -RZ, R30.H1_H1 ;  /* 0x3000001eff007230 */ /* 0x000fe40000004100 */
[C---:B------:R-:W-:Y:S01]  /*6d60*/  FMUL R5, R24.reuse, R9 ;  /* 0x0000000918057220 */ /* 0x040fe20000400000 */
[C---:B------:R-:W-:Y:S01]  /*6d70*/  FFMA R3, R27.reuse, R20, R3 ;  /* 0x000000141b037223 */ /* 0x040fe20000000003 */
[C---:B------:R-:W-:Y:S01]  /*6d80*/  FFMA R7, R27.reuse, R21, R7 ;  /* 0x000000151b077223 */ /* 0x040fe20000000007 */
[--C-:B------:R-:W-:Y:S02]  /*6d90*/  HADD2.F32 R2, -RZ, R31.reuse.H0_H0 ;  /* 0x2000001fff027230 */ /* 0x100fe40000004100 */
[C---:B------:R-:W-:Y:S01]  /*6da0*/  FFMA R4, R27.reuse, R16, R4 ;  /* 0x000000101b047223 */ /* 0x040fe20000000004 */
[C---:B------:R-:W-:Y:S01]  /*6db0*/  FMUL R6, R24.reuse, R10 ;  /* 0x0000000a18067220 */ /* 0x040fe20000400000 */
[C---:B------:R-:W-:Y:S01]  /*6dc0*/  FFMA R5, R27.reuse, R0, R5 ;  /* 0x000000001b057223 */ /* 0x040fe20000000005 */
[----:B------:R-:W-:Y:S02]  /*6dd0*/  HADD2.F32 R16, -RZ, R31.H1_H1 ;  /* 0x3000001fff107230 */ /* 0x000fe40000004100 */
[C---:B------:R-:W-:Y:S01]  /*6de0*/  FMUL R11, R24.reuse, R11 ;  /* 0x0000000b180b7220 */ /* 0x040fe20000400000 */
[--C-:B------:R-:W-:Y:S02]  /*6df0*/  HADD2.F32 R0, -RZ, R36.reuse.H0_H0 ;  /* 0x20000024ff007230 */ /* 0x100fe40000004100 */
[----:B------:R-:W-:Y:S01]  /*6e00*/  FFMA R6, R27, R2, R6 ;  /* 0x000000021b067223 */ /* 0x000fe20000000006 */
[----:B------:R-:W-:Y:S01]  /*6e10*/  F2FP.F16.F32.PACK_AB R33, R7, R3 ;  /* 0x000000030721723e */ /* 0x000fe200000000ff */
[----:B------:R-:W-:Y:S02]  /*6e20*/  HADD2.F32 R2, -RZ, R36.H1_H1 ;  /* 0x30000024ff027230 */ /* 0x000fe40000004100 */
[C---:B------:R-:W-:Y:S01]  /*6e30*/  FFMA R11, R27.reuse, R16, R11 ;  /* 0x000000101b0b7223 */ /* 0x040fe2000000000b */
[C---:B------:R-:W-:Y:S01]  /*6e40*/  FMUL R9, R24.reuse, R13 ;  /* 0x0000000d18097220 */ /* 0x040fe20000400000 */
[--C-:B------:R-:W-:Y:S02]  /*6e50*/  HADD2.F32 R3, -RZ, R37.reuse.H0_H0 ;  /* 0x20000025ff037230 */ /* 0x100fe40000004100 */
[C---:B------:R-:W-:Y:S01]  /*6e60*/  FFMA R8, R27.reuse, R0, R8 ;  /* 0x000000001b087223 */ /* 0x040fe20000000008 */
[C---:B------:R-:W-:Y:S01]  /*6e70*/  FMUL R10, R24.reuse, R14 ;  /* 0x0000000e180a7220 */ /* 0x040fe20000400000 */
[----:B------:R-:W-:Y:S02]  /*6e80*/  HADD2.F32 R0, -RZ, R37.H1_H1 ;  /* 0x30000025ff007230 */ /* 0x000fe40000004100 */
[C---:B------:R-:W-:Y:S01]  /*6e90*/  FMUL R15, R24.reuse, R15 ;  /* 0x0000000f180f7220 */ /* 0x040fe20000400000 */
[C---:B------:R-:W-:Y:S01]  /*6ea0*/  FFMA R9, R27.reuse, R2, R9 ;  /* 0x000000021b097223 */ /* 0x040fe20000000009 */
[----:B------:R-:W-:Y:S01]  /*6eb0*/  FFMA R10, R27, R3, R10 ;  /* 0x000000031b0a7223 */ /* 0x000fe2000000000a */
[--C-:B------:R-:W-:Y:S01]  /*6ec0*/  HADD2.F32 R2, -RZ, R38.reuse.H0_H0 ;  /* 0x20000026ff027230 */ /* 0x100fe20000004100 */
[----:B------:R-:W-:Y:S01]  /*6ed0*/  F2FP.F16.F32.PACK_AB R34, R5, R4 ;  /* 0x000000040522723e */ /* 0x000fe200000000ff */
[----:B------:R-:W-:Y:S02]  /*6ee0*/  HADD2.F32 R3, -RZ, R38.H1_H1 ;  /* 0x30000026ff037230 */ /* 0x000fe40000004100 */
[----:B------:R-:W-:Y:S01]  /*6ef0*/  FFMA R15, R27, R0, R15 ;  /* 0x000000001b0f7223 */ /* 0x000fe2000000000f */
[C---:B------:R-:W-:Y:S01]  /*6f00*/  FMUL R13, R24.reuse, R17 ;  /* 0x00000011180d7220 */ /* 0x040fe20000400000 */
[--C-:B------:R-:W-:Y:S02]  /*6f10*/  HADD2.F32 R4, -RZ, R39.reuse.H0_H0 ;  /* 0x20000027ff047230 */ /* 0x100fe40000004100 */
[C---:B------:R-:W-:Y:S01]  /*6f20*/  FMUL R14, R24.reuse, R18 ;  /* 0x00000012180e7220 */ /* 0x040fe20000400000 */
[----:B------:R-:W-:Y:S02]  /*6f30*/  HADD2.F32 R0, -RZ, R39.H1_H1 ;  /* 0x30000027ff007230 */ /* 0x000fe40000004100 */
[----:B------:R-:W-:Y:S01]  /*6f40*/  FMUL R19, R24, R19 ;  /* 0x0000001318137220 */ /* 0x000fe20000400000 */
[----:B------:R-:W-:Y:S01]  /*6f50*/  F2FP.F16.F32.PACK_AB R35, R11, R6 ;  /* 0x000000060b23723e */ /* 0x000fe200000000ff */
[C---:B------:R-:W-:Y:S01]  /*6f60*/  FFMA R12, R27.reuse, R2, R12 ;  /* 0x000000021b0c7223 */ /* 0x040fe2000000000c */
[C---:B------:R-:W-:Y:S01]  /*6f70*/  FFMA R13, R27.reuse, R3, R13 ;  /* 0x000000031b0d7223 */ /* 0x040fe2000000000d */
[C---:B------:R-:W-:Y:S01]  /*6f80*/  FFMA R14, R27.reuse, R4, R14 ;  /* 0x000000041b0e7223 */ /* 0x040fe2000000000e */
[----:B------:R-:W-:Y:S01]  /*6f90*/  FFMA R19, R27, R0, R19 ;  /* 0x000000001b137223 */ /* 0x000fe20000000013 */
[----:B------:R1:W-:Y:S01]  /*6fa0*/  STS.128 [R57+UR43+0x200], R32 ;  /* 0x0002002039007988 */ /* 0x0003e20008000c2b */
[----:B------:R-:W-:Y:S02]  /*6fb0*/  F2FP.F16.F32.PACK_AB R8, R9, R8 ;  /* 0x000000080908723e */ /* 0x000fe400000000ff */
[----:B------:R-:W-:Y:S02]  /*6fc0*/  F2FP.F16.F32.PACK_AB R9, R15, R10 ;  /* 0x0000000a0f09723e */ /* 0x000fe400000000ff */
[----:B------:R-:W-:Y:S02]  /*6fd0*/  F2FP.F16.F32.PACK_AB R10, R13, R12 ;  /* 0x0000000c0d0a723e */ /* 0x000fe400000000ff */
[----:B------:R-:W-:Y:S05]  /*6fe0*/  F2FP.F16.F32.PACK_AB R11, R19, R14 ;  /* 0x0000000e130b723e */ /* 0x000fea00000000ff */
[----:B------:R1:W-:Y:S01]  /*6ff0*/  STS.128 [R63+0x200], R8 ;  /* 0x000200083f007388 */ /* 0x0003e20000000c00 */
[----:B------:R-:W-:Y:S01]  /*7000*/  @!PT LDS RZ, [RZ] ;  /* 0x00000000fffff984 */ /* 0x000fe20000000800 */
[----:B------:R-:W-:Y:S01]  /*7010*/  @!PT LDS RZ, [RZ] ;  /* 0x00000000fffff984 */ /* 0x000fe20000000800 */
[----:B------:R-:W-:Y:S01]  /*7020*/  @!PT LDS RZ, [RZ] ;  /* 0x00000000fffff984 */ /* 0x000fe20000000800 */
[----:B------:R-:W-:Y:S01]  /*7030*/  @!PT LDS RZ, [RZ] ;  /* 0x00000000fffff984 */ /* 0x000fe20000000800 */
[----:B------:R2:W-:Y:S07]  /*7040*/  MEMBAR.ALL.CTA ;  /* 0x0000000000007992 */ /* 0x0005ee0000008000 */
[----:B--2---:R-:W2:Y:S02]  /*7050*/  FENCE.VIEW.ASYNC.S ;  /* 0x00000000000073c6 */ /* 0x004ea40000000000 */
[----:B--2---:R-:W-:Y:S06]  /*7060*/  BAR.SYNC.DEFER_BLOCKING 0x1, 0x80 ;  /* 0x0042000000007b1d */ /* 0x004fec0000010000 */
[----:B------:R-:W-:Y:S05]  /*7070*/  @P0 BRA `(.L_x_118) ;  /* 0x00000000003c0947 */ /* 0x000fea0003800000 */
[----:B------:R-:W2:Y:S01]  /*7080*/  LDCU.64 UR6, c[0x0][0x348] ;  /* 0x00006900ff0677ac */ /* 0x000ea20008000a00 */
[----:B------:R-:W-:Y:S01]  /*7090*/  UIADD3 UR4, UPT, UPT, UR43, 0x200, URZ ;  /* 0x000002002b047890 */ /* 0x000fe2000fffe0ff */
[----:B------:R-:W-:Y:S01]  /*70a0*/  UMOV UR51, UR36 ;  /* 0x0000002400337c82 */ /* 0x000fe20008000000 */
[----:B------:R-:W-:Y:S02]  /*70b0*/  UIADD3 UR9, UPT, UPT, UR49, 0x40, URZ ;  /* 0x0000004031097890 */ /* 0x000fe4000fffe0ff */
[----:B------:R-:W-:Y:S02]  /*70c0*/  UIADD3 UR8, UPT, UPT, UR43, 0xa00, URZ ;  /* 0x00000a002b087890 */ /* 0x000fe4000fffe0ff */
[----:B------:R-:W-:Y:S01]  /*70d0*/  MOV R53, UR4 ;  /* 0x0000000400357c02 */ /* 0x000fe20008000f00 */
[----:B------:R-:W-:Y:S01]  /*70e0*/  UMOV UR10, UR50 ;  /* 0x00000032000a7c82 */ /* 0x000fe20008000000 */
[----:B------:R-:W-:Y:S02]  /*70f0*/  UMOV UR11, UR36 ;  /* 0x00000024000b7c82 */ /* 0x000fe40008000000 */
[----:B------:R-:W-:Y:S01]  /*7100*/  R2UR UR48, R53 ;  /* 0x00000000353072ca */ /* 0x000fe200000e0000 */
[----:B--2---:R-:W-:Y:S04]  /*7110*/  UIADD3 UR4, UP0, UPT, UR6, 0x680, URZ ;  /* 0x0000068006047890 */ /* 0x004fe8000ff1e0ff */
[----:B------:R-:W-:Y:S09]  /*7120*/  UIADD3.X UR5, UPT, UPT, URZ, UR7, URZ, UP0, !UPT ;  /* 0x00000007ff057290 */ /* 0x000ff200087fe4ff */
[----:B------:R2:W-:Y:S01]  /*7130*/  UTMASTG.3D [UR48], [UR4] ;  /* 0x00000030040073b5 */ /* 0x0005e20008010000 */
[----:B------:R2:W-:Y:S01]  /*7140*/  UTMASTG.3D [UR8], [UR4] ;  /* 0x00000008040073b5 */ /* 0x0005e20008010000 */
[----:B------:R0:W-:Y:S01]  /*7150*/  UTMACMDFLUSH ;  /* 0x00000000000079b7 */ /* 0x0001e20000000000 */
[----:B--2---:R-:W-:Y:S04]  /*7160*/  DEPBAR.LE SB0, 0x1 ;  /* 0x000080400000791a */ /* 0x004fe80000000000 */
.L_x_118:
[----:B------:R-:W-:Y:S05]  /*7170*/  BSYNC.RECONVERGENT B0 ;  /* 0x0000000000007941 */ /* 0x000fea0003800200 */
.L_x_117:
[----:B------:R-:W-:Y:S01]  /*7180*/  BAR.SYNC.DEFER_BLOCKING 0x1, 0x80 ;  /* 0x0042000000007b1d */ /* 0x000fe20000010000 */
[----:B------:R-:W-:Y:S01]  /*7190*/  ISETP.NE.AND P1, PT, R62, RZ, PT ;  /* 0x000000ff3e00720c */ /* 0x000fe20003f25270 */
[----:B------:R-:W-:Y:S01]  /*71a0*/  UISETP.NE.AND UP0, UPT, UR52, URZ, UPT ;  /* 0x000000ff3400728c */ /* 0x000fe2000bf05270 */
[----:B------:R-:W-:Y:S11]  /*71b0*/  LEA R2, R26, UR43, 0x3 ;  /* 0x0000002b1a027c11 */ /* 0x000ff6000f8e18ff */
[----:B------:R-:W-:Y:S01]  /*71c0*/  @P1 SHF.L.U32 R3, R60, 0x1f, RZ ;  /* 0x0000001f3c031819 */ /* 0x000fe200000006ff */
[----:B------:R-:W-:Y:S06]  /*71d0*/  BRA.U !UP0, `(.L_x_119) ;  /* 0x0000000108247547 */ /* 0x000fec000b800000 */
[----:B------:R-:W-:Y:S01]  /*71e0*/  IMAD.U32 R4, RZ, RZ, UR46 ;  /* 0x0000002eff047e24 */ /* 0x000fe2000f8e00ff */
[----:B------:R-:W-:Y:S01]  /*71f0*/  MOV R0, UR47 ;  /* 0x0000002f00007c02 */ /* 0x000fe20008000f00 */
[----:B------:R-:W-:Y:S03]  /*7200*/  UIADD3 UR4, UPT, UPT, UR46, 0x1, URZ ;  /* 0x000000012e047890 */ /* 0x000fe6000fffe0ff */
[----:B------:R-:W-:Y:S01]  /*7210*/  @P1 LEA R4, R4, UR43, 0x3 ;  /* 0x0000002b04041c11 */ /* 0x000fe2000f8e18ff */
[----:B------:R-:W-:Y:S04]  /*7220*/  UISETP.NE.AND UP0, UPT, UR4, 0x4, UPT ;  /* 0x000000040400788c */ /* 0x000fe8000bf05270 */
[----:B------:R-:W-:Y:S01]  /*7230*/  @P1 VIADD R4, R4, 0x70 ;  /* 0x0000007004041836 */ /* 0x000fe20000000000 */
[----:B------:R-:W-:Y:S04]  /*7240*/  USEL UR46, UR4, URZ, UP0 ;  /* 0x000000ff042e7287 */ /* 0x000fe80008000000 */
[----:B------:R-:W-:Y:S04]  /*7250*/  @P1 PRMT R0, R0, 0x654, R4 ;  /* 0x0000065400001816 */ /* 0x000fe80000000004 */
[----:B------:R2:W-:Y:S04]  /*7260*/  @P1 SYNCS.ARRIVE.TRANS64.RED.A1T0 RZ, [R0+URZ], RZ ;  /* 0x000000ff00ff19a7 */ /* 0x0005e800081004ff */
.L_x_119:
[----:B------:R-:W3:Y:S01]  /*7270*/  @P1 SYNCS.PHASECHK.TRANS64.TRYWAIT P0, [R2+URZ+0x50], R3 ;  /* 0x00005003020015a7 */ /* 0x000ee200080011ff */
[----:B------:R-:W-:Y:S01]  /*7280*/  BSSY B1, `(.L_x_120) ;  /* 0x0000012000017945 */ /* 0x000fe20003800000 */
[----:B---3--:R-:W-:Y:S03]  /*7290*/  @P1 SEL R64, RZ, 0x1, !P0 ;  /* 0x00000001ff401807 */ /* 0x008fe60004000000 */
[----:B------:R-:W-:Y:S05]  /*72a0*/  @!P1 BRA `(.L_x_121) ;  /* 0x00000000003c9947 */ /* 0x000fea0003800000 */
[----:B------:R-:W-:Y:S01]  /*72b0*/  ISETP.NE.AND P1, PT, R65, RZ, PT ;  /* 0x000000ff4100720c */ /* 0x000fe20003f25270 */
[----:B------:R-:W-:Y:S01]  /*72c0*/  BSSY B0, `(.L_x_122) ;  /* 0x0000009000007945 */ /* 0x000fe20003800000 */
[----:B------:R-:W-:Y:S11]  /*72d0*/  ISETP.NE.AND P0, PT, R64, RZ, PT ;  /* 0x000000ff4000720c */ /* 0x000ff60003f05270 */
[----:B------:R-:W-:Y:S05]  /*72e0*/  @P1 IMAD R4, R26, 0x1000, R57 ;  /* 0x000010001a041824 */ /* 0x000fea00078e0239 */
[----:B------:R-:W-:Y:S05]  /*72f0*/  @P1 IADD3 R3, PT, PT, R4, UR43, RZ ;  /* 0x0000002b04031c10 */ /* 0x000fea000fffe0ff */
[----:B------:R-:W-:Y:S01]  /*7300*/  @P1 IMAD.IADD R3, R66, 0x1, R3 ;  /* 0x0000000142031824 */ /* 0x000fe200078e0203 */
[----:B------:R-:W-:Y:S06]  /*7310*/  @P0 BRA `(.L_x_123) ;  /* 0x00000000000c0947 */ /* 0x000fec0003800000 */
[----:B--2---:R-:W-:Y:S04]  /*7320*/  SHF.L.U32 R0, R60, 0x1f, RZ ;  /* 0x0000001f3c007819 */ /* 0x004fe800000006ff */
[----:B------:R-:W2:Y:S02]  /*7330*/  SYNCS.PHASECHK.TRANS64.TRYWAIT P0, [R2+URZ+0x50], R0 ;  /* 0x00005000020075a7 */ /* 0x000ea400080011ff */
[----:B--2---:R-:W-:Y:S05]  /*7340*/  @!P0 BRA `(.L_x_124) ;  /* 0x00000028003c8947 */ /* 0x004fea0003800000 */
.L_x_123:
[----:B------:R-:W-:Y:S05]  /*7350*/  BSYNC B0 ;  /* 0x0000000000007941 */ /* 0x000fea0003800000 */
.L_x_122:
[----:B------:R-:W-:Y:S02]  /*7360*/  ISETP.NE.AND P0, PT, R65, RZ, PT ;  /* 0x000000ff4100720c */ /* 0x000fe40003f05270 */
[----:B------:R-:W-:Y:S11]  /*7370*/  IADD3 R26, PT, PT, R26, 0x1, RZ ;  /* 0x000000011a1a7810 */ /* 0x000ff60007ffe0ff */
[----:B------:R3:W4:Y:S04]  /*7380*/  @P0 LDS.128 R28, [R4+UR43+0x200] ;  /* 0x0002002b041c0984 */ /* 0x0007280008000c00 */
[----:B------:R3:W1:Y:S02]  /*7390*/  @P0 LDS.128 R36, [R3+0x200] ;  /* 0x0002000003240984 */ /* 0x0006640000000c00 */
.L_x_121:
[----:B------:R-:W-:Y:S05]  /*73a0*/  BSYNC B1 ;  /* 0x0000000000017941 */ /* 0x000fea0003800000 */
.L_x_120:
[----:B--2---:R-:W-:Y:S05]  /*73b0*/  VIADD R0, R25, 0x10 ;  /* 0x0000001019007836 */ /* 0x004fea0000000000 */
[----:B------:R-:W-:Y:S04]  /*73c0*/  SHF.R.U32.HI R0, RZ, 0x15, R0 ;  /* 0x00000015ff007819 */ /* 0x000fe80000011600 */
[----:B------:R-:W-:Y:S11]  /*73d0*/  LOP3.LUT P0, RZ, R0, 0x3, R51, 0x48, !PT ;  /* 0x0000000300ff7812 */ /* 0x000ff60007804833 */
[----:B------:R-:W-:Y:S02]  /*73e0*/  @!UPT UIADD3 URZ, UPT, UPT, URZ, URZ, URZ ;  /* 0x000000fffffff290 */ /* 0x000fe4000fffe0ff */
[----:B------:R-:W-:Y:S05]  /*73f0*/  @!P0 BRA `(.L_x_125) ;  /* 0x0000000000408947 */ /* 0x000fea0003800000 */
[----:B------:R-:W2:Y:S01]  /*7400*/  LDCU.64 UR8, c[0x4][0x70] ;  /* 0x01000e00ff0877ac */ /* 0x000ea20008000a00 */
[----:B---3--:R-:W-:Y:S01]  /*7410*/  MOV R3, 0x0 ;  /* 0x0000000000037802 */ /* 0x008fe20000000f00 */
[----:B------:R-:W-:Y:S02]  /*7420*/  HFMA2 R12, -RZ, RZ, 0, 5.9604644775390625e-08 ;  /* 0x00000001ff0c7431 */ /* 0x000fe400000001ff */
[----:B-1----:R-:W-:Y:S02]  /*7430*/  IMAD.MOV.U32 R8, RZ, RZ, 0x192 ;  /* 0x00000192ff087424 */ /* 0x002fe400078e00ff */
[----:B------:R-:W-:Y:S01]  /*7440*/  IMAD.MOV.U32 R13, RZ, RZ, RZ ;  /* 0x000000ffff0d7224 */ /* 0x000fe200078e00ff */
[----:B------:R-:W1:Y:S01]  /*7450*/  LDCU.64 UR6, c[0x4][0x78] ;  /* 0x01000f00ff0677ac */ /* 0x000e620008000a00 */
[----:B------:R-:W3:Y:S01]  /*7460*/  LDC.64 R2, c[0x4][R3] ;  /* 0x0100000003027b82 */ /* 0x000ee20000000a00 */
[----:B------:R-:W5:Y:S01]  /*7470*/  LDCU.64 UR4, c[0x4][0x10] ;  /* 0x01000200ff0477ac */ /* 0x000f620008000a00 */
[----:B--2---:R-:W-:Y:S01]  /*7480*/  MOV R5, UR9 ;  /* 0x0000000900057c02 */ /* 0x004fe20008000f00 */
[----:B------:R-:W-:Y:S01]  /*7490*/  IMAD.U32 R4, RZ, RZ, UR8 ;  /* 0x00000008ff047e24 */ /* 0x000fe2000f8e00ff */
[----:B-1----:R-:W-:Y:S01]  /*74a0*/  MOV R7, UR7 ;  /* 0x0000000700077c02 */ /* 0x002fe20008000f00 */
[----:B------:R-:W-:Y:S01]  /*74b0*/  IMAD.U32 R6, RZ, RZ, UR6 ;  /* 0x00000006ff067e24 */ /* 0x000fe2000f8e00ff */
[----:B-----5:R-:W-:Y:S01]  /*74c0*/  MOV R11, UR5 ;  /* 0x00000005000b7c02 */ /* 0x020fe20008000f00 */
[----:B------:R-:W-:Y:S02]  /*74d0*/  IMAD.U32 R10, RZ, RZ, UR4 ;  /* 0x00000004ff0a7e24 */ /* 0x000fe4000f8e00ff */
[----:B------:R-:W-:Y:S07]  /*74e0*/  LEPC R20, `(.L_x_125) ;  /* 0x000000001014794e */ /* 0x000fee0000000000 */
[----:B---34-:R-:W-:Y:S05]  /*74f0*/  CALL.ABS.NOINC R2 ;  /* 0x0000000002007343 */ /* 0x018fea0003c00000 */
.L_x_125:
[----:B------:R-:W-:Y:S01]  /*7500*/  ISETP.NE.AND P6, PT, R62, RZ, PT ;  /* 0x000000ff3e00720c */ /* 0x000fe20003fc5270 */
[----:B------:R-:W-:Y:S05]  /*7510*/  WARPSYNC.ALL ;  /* 0x0000000000007948 */ /* 0x000fea0003800000 */
[----:B------:R-:W-:Y:S01]  /*7520*/  R2UR UR4, R25 ;  /* 0x00000000190472ca */ /* 0x000fe200000e0000 */
[----:B---34-:R-:W-:Y:S01]  /*7530*/  HADD2.F32 R3, -RZ, R28.H0_H0 ;  /* 0x2000001cff037230 */ /* 0x018fe20000004100 */
[----:B------:R-:W-:Y:S01]  /*7540*/  ISETP.NE.AND P0, PT, R61, RZ, PT ;  /* 0x000000ff3d00720c */ /* 0x000fe20003f05270 */
[----:B------:R-:W-:Y:S01]  /*7550*/  HADD2.F32 R20, -RZ, R30.H0_H0 ;  /* 0x2000001eff147230 */ /* 0x000fe20000004100 */
[----:B------:R-:W-:Y:S09]  /*7560*/  BSSY.RECONVERGENT B0, `(.L_x_126) ;  /* 0x0000058000007945 */ /* 0x000ff20003800200 */
[----:B-1----:R-:W1:Y:S02]  /*7570*/  LDTM.x16 R4, tmem[UR4+0x10] ;  /* 0x00001004000479ee */ /* 0x002e640008240000 */
[C---:B-1----:R-:W-:Y:S01]  /*7580*/  FMUL R0, R24.reuse, R4 ;  /* 0x0000000418007220 */ /* 0x042fe20000400000 */
[----:B------:R-:W-:Y:S02]  /*7590*/  HADD2.F32 R4, -RZ, R28.H1_H1 ;  /* 0x3000001cff047230 */ /* 0x000fe40000004100 */
[C---:B------:R-:W-:Y:S01]  /*75a0*/  FMUL R2, R24.reuse, R5 ;  /* 0x0000000518027220 */ /* 0x040fe20000400000 */
[--C-:B------:R-:W-:Y:S02]  /*75b0*/  HADD2.F32 R5, -RZ, R29.reuse.H0_H0 ;  /* 0x2000001dff057230 */ /* 0x100fe40000004100 */
[C---:B------:R-:W-:Y:S01]  /*75c0*/  FFMA R0, R27.reuse, R3, R0 ;  /* 0x000000031b007223 */ /* 0x040fe20000000000 */
[C---:B------:R-:W-:Y:S01]  /*75d0*/  FMUL R3, R24.reuse, R6 ;  /* 0x0000000618037220 */ /* 0x040fe20000400000 */
[----:B------:R-:W-:Y:S02]  /*75e0*/  HADD2.F32 R6, -RZ, R29.H1_H1 ;  /* 0x3000001dff067230 */ /* 0x000fe40000004100 */
[C---:B------:R-:W-:Y:S01]  /*75f0*/  FFMA R2, R27.reuse, R4, R2 ;  /* 0x000000041b027223 */ /* 0x040fe20000000002 */
[C---:B------:R-:W-:Y:S01]  /*7600*/  FMUL R7, R24.reuse, R7 ;  /* 0x0000000718077220 */ /* 0x040fe20000400000 */
[C---:B------:R-:W-:Y:S01]  /*7610*/  FFMA R3, R27.reuse, R5, R3 ;  /* 0x000000051b037223 */ /* 0x040fe20000000003 */
[C---:B------:R-:W-:Y:S01]  /*7620*/  FMUL R4, R24.reuse, R8 ;  /* 0x0000000818047220 */ /* 0x040fe20000400000 */
[----:B------:R-:W-:Y:S01]  /*7630*/  FMUL R5, R24, R9 ;  /* 0x0000000918057220 */ /* 0x000fe20000400000 */
[----:B------:R-:W-:Y:S01]  /*7640*/  F2FP.F16.F32.PACK_AB R32, R2, R0 ;  /* 0x000000000220723e */ /* 0x000fe200000000ff */
[C---:B------:R-:W-:Y:S01]  /*7650*/  FFMA R7, R27.reuse, R6, R7 ;  /* 0x000000061b077223 */ /* 0x040fe20000000007 */
[----:B------:R-:W-:Y:S02]  /*7660*/  HADD2.F32 R0, -RZ, R30.H1_H1 ;  /* 0x3000001eff007230 */ /* 0x000fe40000004100 */
[----:B------:R-:W-:Y:S01]  /*7670*/  FFMA R4, R27, R20, R4 ;  /* 0x000000141b047223 */ /* 0x000fe20000000004 */
[--C-:B------:R-:W-:Y:S02]  /*7680*/  HADD2.F32 R2, -RZ, R31.reuse.H0_H0 ;  /* 0x2000001fff027230 */ /* 0x100fe40000004100 */
[C---:B------:R-:W-:Y:S01]  /*7690*/  FMUL R6, R24.reuse, R10 ;  /* 0x0000000a18067220 */ /* 0x040fe20000400000 */
[----:B------:R-:W-:Y:S01]  /*76a0*/  F2FP.F16.F32.PACK_AB R33, R7, R3 ;  /* 0x000000030721723e */ /* 0x000fe200000000ff */
[----:B------:R-:W-:Y:S02]  /*76b0*/  HADD2.F32 R3, -RZ, R31.H1_H1 ;  /* 0x3000001fff037230 */ /* 0x000fe40000004100 */
[C---:B------:R-:W-:Y:S01]  /*76c0*/  FFMA R5, R27.reuse, R0, R5 ;  /* 0x000000001b057223 */ /* 0x040fe20000000005 */
[C---:B------:R-:W-:Y:S01]  /*76d0*/  FMUL R11, R24.reuse, R11 ;  /* 0x0000000b180b7220 */ /* 0x040fe20000400000 */
[--C-:B------:R-:W-:Y:S02]  /*76e0*/  HADD2.F32 R7, -RZ, R36.reuse.H0_H0 ;  /* 0x20000024ff077230 */ /* 0x100fe40000004100 */
[C---:B------:R-:W-:Y:S01]  /*76f0*/  FMUL R8, R24.reuse, R12 ;  /* 0x0000000c18087220 */ /* 0x040fe20000400000 */
[----:B------:R-:W-:Y:S02]  /*7700*/  HADD2.F32 R0, -RZ, R36.H1_H1 ;  /* 0x30000024ff007230 */ /* 0x000fe40000004100 */
[C---:B------:R-:W-:Y:S01]  /*7710*/  FMUL R9, R24.reuse, R13 ;  /* 0x0000000d18097220 */ /* 0x040fe20000400000 */
[C---:B------:R-:W-:Y:S01]  /*7720*/  FFMA R6, R27.reuse, R2, R6 ;  /* 0x000000021b067223 */ /* 0x040fe20000000006 */
[C---:B------:R-:W-:Y:S01]  /*7730*/  FFMA R11, R27.reuse, R3, R11 ;  /* 0x000000031b0b7223 */ /* 0x040fe2000000000b */
[C---:B------:R-:W-:Y:S01]  /*7740*/  FFMA R8, R27.reuse, R7, R8 ;  /* 0x000000071b087223 */ /* 0x040fe20000000008 */
[C---:B------:R-:W-:Y:S01]  /*7750*/  FFMA R9, R27.reuse, R0, R9 ;  /* 0x000000001b097223 */ /* 0x040fe20000000009 */
[--C-:B------:R-:W-:Y:S02]  /*7760*/  HADD2.F32 R2, -RZ, R37.reuse.H0_H0 ;  /* 0x20000025ff027230 */ /* 0x100fe40000004100 */
[C---:B------:R-:W-:Y:S01]  /*7770*/  FMUL R10, R24.reuse, R14 ;  /* 0x0000000e180a7220 */ /* 0x040fe20000400000 */
[----:B------:R-:W-:Y:S02]  /*7780*/  HADD2.F32 R0, -RZ, R37.H1_H1 ;  /* 0x30000025ff007230 */ /* 0x000fe40000004100 */
[C---:B------:R-:W-:Y:S01]  /*7790*/  FMUL R15, R24.reuse, R15 ;  /* 0x0000000f180f7220 */ /* 0x040fe20000400000 */
[C---:B------:R-:W-:Y:S01]  /*77a0*/  FMUL R12, R24.reuse, R16 ;  /* 0x00000010180c7220 */ /* 0x040fe20000400000 */
[C---:B------:R-:W-:Y:S01]  /*77b0*/  FFMA R10, R27.reuse, R2, R10 ;  /* 0x000000021b0a7223 */ /* 0x040fe2000000000a */
[--C-:B------:R-:W-:Y:S02]  /*77c0*/  HADD2.F32 R2, -RZ, R38.reuse.H0_H0 ;  /* 0x20000026ff027230 */ /* 0x100fe40000004100 */
[----:B------:R-:W-:Y:S01]  /*77d0*/  FFMA R15, R27, R0, R15 ;  /* 0x000000001b0f7223 */ /* 0x000fe2000000000f */
[----:B------:R-:W-:Y:S01]  /*77e0*/  HADD2.F32 R0, -RZ, R38.H1_H1 ;  /* 0x30000026ff007230 */ /* 0x000fe20000004100 */
[----:B------:R-:W-:Y:S01]  /*77f0*/  F2FP.F16.F32.PACK_AB R34, R5, R4 ;  /* 0x000000040522723e */ /* 0x000fe200000000ff */
        /* <DEDUP_REMOVED lines=14> */
[----:B------:R-:W-:Y:S02]  /*78e0*/  F2FP.F16.F32.PACK_AB R11, R19, R14 ;  /* 0x0000000e130b723e */ /* 0x000fe400000000ff */
[----:B------:R-:W-:Y:S02]  /*78f0*/  MOV R2, UR46 ;  /* 0x0000002e00027c02 */ /* 0x000fe40008000f00 */
[----:B------:R-:W-:Y:S01]  /*7900*/  MOV R0, UR47 ;  /* 0x0000002f00007c02 */ /* 0x000fe20008000f00 */
[----:B------:R1:W-:Y:S01]  /*7910*/  STS.128 [R63+0x1200], R8 ;  /* 0x001200083f007388 */ /* 0x0003e20000000c00 */
[----:B------:R-:W-:Y:S02]  /*7920*/  @P6 LEA R2, R2, UR43, 0x3 ;  /* 0x0000002b02026c11 */ /* 0x000fe4000f8e18ff */
[----:B------:R-:W-:Y:S02]  /*7930*/  @P6 SHF.L.U32 R3, R60, 0x1f, RZ ;  /* 0x0000001f3c036819 */ /* 0x000fe400000006ff */
[----:B------:R-:W-:Y:S01]  /*7940*/  @P6 IADD3 R2, PT, PT, R2, 0x70, RZ ;  /* 0x0000007002026810 */ /* 0x000fe20007ffe0ff */
[----:B------:R-:W-:Y:S01]  /*7950*/  @!PT LDS RZ, [RZ] ;  /* 0x00000000fffff984 */ /* 0x000fe20000000800 */
[----:B------:R-:W-:Y:S01]  /*7960*/  @!PT LDS RZ, [RZ] ;  /* 0x00000000fffff984 */ /* 0x000fe20000000800 */
[----:B------:R-:W-:Y:S01]  /*7970*/  @!PT LDS RZ, [RZ] ;  /* 0x00000000fffff984 */ /* 0x000fe20000000800 */
[----:B------:R-:W-:Y:S01]  /*7980*/  @!PT LDS RZ, [RZ] ;  /* 0x00000000fffff984 */ /* 0x000fe20000000800 */
[----:B------:R2:W-:Y:S06]  /*7990*/  MEMBAR.ALL.CTA ;  /* 0x0000000000007992 */ /* 0x0005ec0000008000 */
[----:B--2---:R-:W2:Y:S01]  /*79a0*/  FENCE.VIEW.ASYNC.S ;  /* 0x00000000000073c6 */ /* 0x004ea20000000000 */
[----:B------:R-:W-:Y:S02]  /*79b0*/  @P6 PRMT R0, R0, 0x654, R2 ;  /* 0x0000065400006816 */ /* 0x000fe40000000002 */
[----:B------:R-:W-:Y:S01]  /*79c0*/  LEA R2, R26, UR43, 0x3 ;  /* 0x0000002b1a027c11 */ /* 0x000fe2000f8e18ff */
[----:B--2---:R-:W-:Y:S06]  /*79d0*/  BAR.SYNC.DEFER_BLOCKING 0x1, 0x80 ;  /* 0x0042000000007b1d */ /* 0x004fec0000010000 */
[----:B------:R-:W-:Y:S05]  /*79e0*/  @P0 BRA `(.L_x_127) ;  /* 0x00000000003c0947 */ /* 0x000fea0003800000 */
[----:B------:R-:W2:Y:S01]  /*79f0*/  LDCU.64 UR6, c[0x0][0x348] ;  /* 0x00006900ff0677ac */ /* 0x000ea20008000a00 */
[----:B------:R-:W-:Y:S02]  /*7a00*/  UIADD3 UR13, UPT, UPT, UR49, 0x10, URZ ;  /* 0x00000010310d7890 */ /* 0x000fe4000fffe0ff */
[----:B------:R-:W-:Y:S01]  /*7a10*/  UIADD3 UR12, UPT, UPT, UR43, 0x1200, URZ ;  /* 0x000012002b0c7890 */ /* 0x000fe2000fffe0ff */
[----:B------:R-:W-:Y:S01]  /*7a20*/  UMOV UR14, UR50 ;  /* 0x00000032000e7c82 */ /* 0x000fe20008000000 */
[----:B------:R-:W-:Y:S01]  /*7a30*/  UMOV UR15, UR36 ;  /* 0x00000024000f7c82 */ /* 0x000fe20008000000 */
[----:B------:R-:W-:Y:S02]  /*7a40*/  UIADD3 UR9, UPT, UPT, UR49, 0x50, URZ ;  /* 0x0000005031097890 */ /* 0x000fe4000fffe0ff */
[----:B------:R-:W-:Y:S01]  /*7a50*/  UIADD3 UR8, UPT, UPT, UR43, 0x1a00, URZ ;  /* 0x00001a002b087890 */ /* 0x000fe2000fffe0ff */
[----:B------:R-:W-:Y:S01]  /*7a60*/  UMOV UR10, UR50 ;  /* 0x00000032000a7c82 */ /* 0x000fe20008000000 */
[----:B------:R-:W-:Y:S01]  /*7a70*/  UMOV UR11, UR36 ;  /* 0x00000024000b7c82 */ /* 0x000fe20008000000 */
[----:B--2---:R-:W-:Y:S04]  /*7a80*/  UIADD3 UR4, UP0, UPT, UR6, 0x680, URZ ;  /* 0x0000068006047890 */ /* 0x004fe8000ff1e0ff */
[----:B------:R-:W-:Y:S09]  /*7a90*/  UIADD3.X UR5, UPT, UPT, URZ, UR7, URZ, UP0, !UPT ;  /* 0x00000007ff057290 */ /* 0x000ff200087fe4ff */
[----:B------:R2:W-:Y:S01]  /*7aa0*/  UTMASTG.3D [UR12], [UR4] ;  /* 0x0000000c040073b5 */ /* 0x0005e20008010000 */
[----:B------:R2:W-:Y:S01]  /*7ab0*/  UTMASTG.3D [UR8], [UR4] ;  /* 0x00000008040073b5 */ /* 0x0005e20008010000 */
[----:B------:R0:W-:Y:S01]  /*7ac0*/  UTMACMDFLUSH ;  /* 0x00000000000079b7 */ /* 0x0001e20000000000 */
[----:B--2---:R-:W-:Y:S04]  /*7ad0*/  DEPBAR.LE SB0, 0x1 ;  /* 0x000080400000791a */ /* 0x004fe80000000000 */
.L_x_127:
[----:B------:R-:W-:Y:S05]  /*7ae0*/  BSYNC.RECONVERGENT B0 ;  /* 0x0000000000007941 */ /* 0x000fea0003800200 */
.L_x_126:
[----:B------:R-:W-:Y:S01]  /*7af0*/  BAR.SYNC.DEFER_BLOCKING 0x1, 0x80 ;  /* 0x0042000000007b1d */ /* 0x000fe20000010000 */
[----:B------:R-:W-:Y:S04]  /*7b00*/  UIADD3 UR4, UPT, UPT, UR46, 0x1, URZ ;  /* 0x000000012e047890 */ /* 0x000fe8000fffe0ff */
[----:B------:R-:W-:Y:S04]  /*7b10*/  UISETP.NE.AND UP0, UPT, UR4, 0x4, UPT ;  /* 0x000000040400788c */ /* 0x000fe8000bf05270 */
[----:B------:R-:W-:Y:S01]  /*7b20*/  USEL UR44, UR4, URZ, UP0 ;  /* 0x000000ff042c7287 */ /* 0x000fe20008000000 */
[----:B------:R2:W-:Y:S01]  /*7b30*/  @P6 SYNCS.ARRIVE.TRANS64.RED.A1T0 RZ, [R0+URZ], RZ ;  /* 0x000000ff00ff69a7 */ /* 0x0005e200081004ff */
[----:B------:R-:W-:Y:S01]  /*7b40*/  BSSY B1, `(.L_x_128) ;  /* 0x0000013000017945 */ /* 0x000fe20003800000 */
[----:B------:R-:W3:Y:S02]  /*7b50*/  @P6 SYNCS.PHASECHK.TRANS64.TRYWAIT P0, [R2+URZ+0x50], R3 ;  /* 0x00005003020065a7 */ /* 0x000ee400080011ff */
[----:B---3--:R-:W-:Y:S01]  /*7b60*/  @P6 SEL R64, RZ, 0x1, !P0 ;  /* 0x00000001ff406807 */ /* 0x008fe20004000000 */
[----:B--2---:R-:W-:Y:S06]  /*7b70*/  @!P6 BRA `(.L_x_129) ;  /* 0x00000000003ce947 */ /* 0x004fec0003800000 */
[----:B------:R-:W-:Y:S01]  /*7b80*/  ISETP.NE.AND P1, PT, R65, RZ, PT ;  /* 0x000000ff4100720c */ /* 0x000fe20003f25270 */
[----:B------:R-:W-:Y:S01]  /*7b90*/  BSSY B0, `(.L_x_130) ;  /* 0x0000009000007945 */ /* 0x000fe20003800000 */
[----:B------:R-:W-:Y:S11]  /*7ba0*/  ISETP.NE.AND P0, PT, R64, RZ, PT ;  /* 0x000000ff4000720c */ /* 0x000ff60003f05270 */
[----:B------:R-:W-:Y:S05]  /*7bb0*/  @P1 IMAD R3, R26, 0x1000, R57 ;  /* 0x000010001a031824 */ /* 0x000fea00078e0239 */
[----:B------:R-:W-:Y:S05]  /*7bc0*/  @P1 IADD3 R0, PT, PT, R3, UR43, RZ ;  /* 0x0000002b03001c10 */ /* 0x000fea000fffe0ff */
[----:B------:R-:W-:Y:S01]  /*7bd0*/  @P1 IMAD.IADD R0, R66, 0x1, R0 ;  /* 0x0000000142001824 */ /* 0x000fe200078e0200 */
[----:B------:R-:W-:Y:S06]  /*7be0*/  @P0 BRA `(.L_x_131) ;  /* 0x00000000000c0947 */ /* 0x000fec0003800000 */
[----:B------:R-:W-:Y:S04]  /*7bf0*/  SHF.L.U32 R4, R60, 0x1f, RZ ;  /* 0x0000001f3c047819 */ /* 0x000fe800000006ff */
[----:B------:R-:W2:Y:S02]  /*7c00*/  SYNCS.PHASECHK.TRANS64.TRYWAIT P0, [R2+URZ+0x50], R4 ;  /* 0x00005004020075a7 */ /* 0x000ea400080011ff */
[----:B--2---:R-:W-:Y:S05]  /*7c10*/  @!P0 BRA `(.L_x_132) ;  /* 0x00000020001c8947 */ /* 0x004fea0003800000 */
.L_x_131:
[----:B------:R-:W-:Y:S05]  /*7c20*/  BSYNC B0 ;  /* 0x0000000000007941 */ /* 0x000fea0003800000 */
.L_x_130:
[----:B------:R-:W-:Y:S02]  /*7c30*/  ISETP.NE.AND P0, PT, R65, RZ, PT ;  /* 0x000000ff4100720c */ /* 0x000fe40003f05270 */
[----:B------:R-:W-:Y:S11]  /*7c40*/  IADD3 R26, PT, PT, R26, 0x1, RZ ;  /* 0x000000011a1a7810 */ /* 0x000ff60007ffe0ff */
[----:B------:R3:W4:Y:S04]  /*7c50*/  @P0 LDS.128 R28, [R3+UR43+0x200] ;  /* 0x0002002b031c0984 */ /* 0x0007280008000c00 */
[----:B------:R3:W1:Y:S02]  /*7c60*/  @P0 LDS.128 R36, [R0+0x200] ;  /* 0x0002000000240984 */ /* 0x0006640000000c00 */
.L_x_129:
[----:B------:R-:W-:Y:S05]  /*7c70*/  BSYNC B1 ;  /* 0x0000000000017941 */ /* 0x000fea0003800000 */
.L_x_128:
[----:B---3--:R-:W-:Y:S05]  /*7c80*/  VIADD R0, R25, 0x20 ;  /* 0x0000002019007836 */ /* 0x008fea0000000000 */
[----:B------:R-:W-:Y:S04]  /*7c90*/  SHF.R.U32.HI R0, RZ, 0x15, R0 ;  /* 0x00000015ff007819 */ /* 0x000fe80000011600 */
[----:B------:R-:W-:Y:S11]  /*7ca0*/  LOP3.LUT P0, RZ, R0, 0x3, R51, 0x48, !PT ;  /* 0x0000000300ff7812 */ /* 0x000ff60007804833 */
[----:B------:R-:W-:Y:S02]  /*7cb0*/  @!UPT UIADD3 URZ, UPT, UPT, URZ, URZ, URZ ;  /* 0x000000fffffff290 */ /* 0x000fe4000fffe0ff */
[----:B------:R-:W-:Y:S05]  /*7cc0*/  @!P0 BRA `(.L_x_133) ;  /* 0x0000000000408947 */ /* 0x000fea0003800000 */
[----:B------:R-:W3:Y:S01]  /*7cd0*/  LDCU.64 UR8, c[0x4][0x70] ;  /* 0x01000e00ff0877ac */ /* 0x000ee20008000a00 */
[----:B------:R-:W-:Y:S01]  /*7ce0*/  MOV R3, 0x0 ;  /* 0x0000000000037802 */ /* 0x000fe20000000f00 */
[----:B------:R-:W-:Y:S02]  /*7cf0*/  HFMA2 R12, -RZ, RZ, 0, 5.9604644775390625e-08 ;  /* 0x00000001ff0c7431 */ /* 0x000fe400000001ff */
[----:B-1----:R-:W-:Y:S02]  /*7d00*/  IMAD.MOV.U32 R8, RZ, RZ, 0x192 ;  /* 0x00000192ff087424 */ /* 0x002fe400078e00ff */
[----:B------:R-:W-:Y:S01]  /*7d10*/  IMAD.MOV.U32 R13, RZ, RZ, RZ ;  /* 0x000000ffff0d7224 */ /* 0x000fe200078e00ff */
[----:B------:R-:W1:Y:S01]  /*7d20*/  LDCU.64 UR6, c[0x4][0x78] ;  /* 0x01000f00ff0677ac */ /* 0x000e620008000a00 */
[----:B--2---:R-:W2:Y:S01]  /*7d30*/  LDC.64 R2, c[0x4][R3] ;  /* 0x0100000003027b82 */ /* 0x004ea20000000a00 */
[----:B------:R-:W5:Y:S01]  /*7d40*/  LDCU.64 UR4, c[0x4][0x10] ;  /* 0x01000200ff0477ac */ /* 0x000f620008000a00 */
[----:B---3--:R-:W-:Y:S01]  /*7d50*/  MOV R5, UR9 ;  /* 0x0000000900057c02 */ /* 0x008fe20008000f00 */
[----:B------:R-:W-:Y:S01]  /*7d60*/  IMAD.U32 R4, RZ, RZ, UR8 ;  /* 0x00000008ff047e24 */ /* 0x000fe2000f8e00ff */
[----:B-1----:R-:W-:Y:S01]  /*7d70*/  MOV R7, UR7 ;  /* 0x0000000700077c02 */ /* 0x002fe20008000f00 */
[----:B------:R-:W-:Y:S01]  /*7d80*/  IMAD.U32 R6, RZ, RZ, UR6 ;  /* 0x00000006ff067e24 */ /* 0x000fe2000f8e00ff */
[----:B-----5:R-:W-:Y:S01]  /*7d90*/  MOV R11, UR5 ;  /* 0x00000005000b7c02 */ /* 0x020fe20008000f00 */
[----:B------:R-:W-:Y:S02]  /*7da0*/  IMAD.U32 R10, RZ, RZ, UR4 ;  /* 0x00000004ff0a7e24 */ /* 0x000fe4000f8e00ff */
[----:B------:R-:W-:Y:S07]  /*7db0*/  LEPC R20, `(.L_x_133) ;  /* 0x000000001014794e */ /* 0x000fee0000000000 */
[----:B--2-4-:R-:W-:Y:S05]  /*7dc0*/  CALL.ABS.NOINC R2 ;  /* 0x0000000002007343 */ /* 0x014fea0003c00000 */
.L_x_133:
[----:B------:R-:W-:Y:S01]  /*7dd0*/  ISETP.NE.AND P6, PT, R62, RZ, PT ;  /* 0x000000ff3e00720c */ /* 0x000fe20003fc5270 */
[----:B------:R-:W-:Y:S05]  /*7de0*/  WARPSYNC.ALL ;  /* 0x0000000000007948 */ /* 0x000fea0003800000 */
[----:B------:R-:W-:Y:S01]  /*7df0*/  R2UR UR4, R25 ;  /* 0x00000000190472ca */ /* 0x000fe200000e0000 */
[----:B----4-:R-:W-:Y:S01]  /*7e00*/  HADD2.F32 R3, -RZ, R28.H0_H0 ;  /* 0x2000001cff037230 */ /* 0x010fe20000004100 */
[----:B------:R-:W-:Y:S01]  /*7e10*/  ISETP.NE.AND P0, PT, R61, RZ, PT ;  /* 0x000000ff3d00720c */ /* 0x000fe20003f05270 */
[----:B------:R-:W-:Y:S01]  /*7e20*/  HADD2.F32 R20, -RZ, R30.H0_H0 ;  /* 0x2000001eff147230 */ /* 0x000fe20000004100 */
[----:B------:R-:W-:Y:S09]  /*7e30*/  BSSY.RECONVERGENT B0, `(.L_x_134) ;  /* 0x0000058000007945 */ /* 0x000ff20003800200 */
[----:B-12---:R-:W1:Y:S02]  /*7e40*/  LDTM.x16 R4, tmem[UR4+0x20] ;  /* 0x00002004000479ee */ /* 0x006e640008240000 */
        /* <DEDUP_REMOVED lines=59> */
[----:B------:R-:W-:Y:S02]  /*8200*/  LEA R3, R26, UR43, 0x3 ;  /* 0x0000002b1a037c11 */ /* 0x000fe4000f8e18ff */
        /* <DEDUP_REMOVED lines=8> */
[----:B------:R-:W-:Y:S01]  /*8290*/  @P6 SHF.L.U32 R2, R60, 0x1f, RZ ;  /* 0x0000001f3c026819 */ /* 0x000fe200000006ff */
        /* <DEDUP_REMOVED lines=17> */
.L_x_135:
[----:B------:R-:W-:Y:S05]  /*83b0*/  BSYNC.RECONVERGENT B0 ;  /* 0x0000000000007941 */ /* 0x000fea0003800200 */
.L_x_134:
        /* <DEDUP_REMOVED lines=19> */
.L_x_139:
[----:B------:R-:W-:Y:S05]  /*84f0*/  BSYNC B0 ;  /* 0x0000000000007941 */ /* 0x000fea0003800000 */
.L_x_138:
[----:B------:R-:W-:Y:S11]  /*8500*/  ISETP.NE.AND P0, PT, R65, RZ, PT ;  /* 0x000000ff4100720c */ /* 0x000ff60003f05270 */
[----:B------:R-:W-:Y:S02]  /*8510*/  @!UPT UIADD3 URZ, UPT, UPT, URZ, URZ, URZ ;  /* 0x000000fffffff290 */ /* 0x000fe4000fffe0ff */
[----:B------:R3:W4:Y:S04]  /*8520*/  @P0 LDS.128 R28, [R26+UR43+0x200] ;  /* 0x0002002b1a1c0984 */ /* 0x0007280008000c00 */
[----:B------:R3:W1:Y:S02]  /*8530*/  @P0 LDS.128 R36, [R66+0x200] ;  /* 0x0002000042240984 */ /* 0x0006640000000c00 */
.L_x_137:
[----:B------:R-:W-:Y:S05]  /*8540*/  BSYNC B1 ;  /* 0x0000000000017941 */ /* 0x000fea0003800000 */
.L_x_136:
[----:B--2---:R-:W-:Y:S05]  /*8550*/  VIADD R0, R25, 0x30 ;  /* 0x0000003019007836 */ /* 0x004fea0000000000 */
[----:B------:R-:W-:Y:S04]  /*8560*/  SHF.R.U32.HI R0, RZ, 0x15, R0 ;  /* 0x00000015ff007819 */ /* 0x000fe80000011600 */
[----:B------:R-:W-:Y:S11]  /*8570*/  LOP3.LUT P0, RZ, R0, 0x3, R51, 0x48, !PT ;  /* 0x0000000300ff7812 */ /* 0x000ff60007804833 */
[----:B------:R-:W-:Y:S02]  /*8580*/  @!UPT UIADD3 URZ, UPT, UPT, URZ, URZ, URZ ;  /* 0x000000fffffff290 */ /* 0x000fe4000fffe0ff */
[----:B------:R-:W-:Y:S05]  /*8590*/  @!P0 BRA `(.L_x_141) ;  /* 0x0000000000408947 */ /* 0x000fea0003800000 */
[----:B------:R-:W2:Y:S01]  /*85a0*/  LDCU.64 UR8, c[0x4][0x70] ;  /* 0x01000e00ff0877ac */ /* 0x000ea20008000a00 */
[----:B------:R-:W-:Y:S01]  /*85b0*/  MOV R3, 0x0 ;  /* 0x0000000000037802 */ /* 0x000fe20000000f00 */
        /* <DEDUP_REMOVED lines=14> */
.L_x_141:
[----:B------:R-:W-:Y:S01]  /*86a0*/  ISETP.NE.AND P0, PT, R61, RZ, PT ;  /* 0x000000ff3d00720c */ /* 0x000fe20003f05270 */
[----:B------:R-:W-:Y:S05]  /*86b0*/  WARPSYNC.ALL ;  /* 0x0000000000007948 */ /* 0x000fea0003800000 */
[----:B------:R-:W-:Y:S01]  /*86c0*/  R2UR UR4, R25 ;  /* 0x00000000190472ca */ /* 0x000fe200000e0000 */
[--C-:B----4-:R-:W-:Y:S01]  /*86d0*/  HADD2.F32 R20, -RZ, R28.reuse.H0_H0 ;  /* 0x2000001cff147230 */ /* 0x110fe20000004100 */
[----:B------:R-:W-:Y:S01]  /*86e0*/  IADD3 R54, PT, PT, R54, 0xe0, RZ ;  /* 0x000000e036367810 */ /* 0x000fe20007ffe0ff */
[----:B------:R-:W-:Y:S01]  /*86f0*/  HADD2.F32 R21, -RZ, R28.H1_H1 ;  /* 0x3000001cff157230 */ /* 0x000fe20000004100 */
[----:B------:R-:W-:Y:S01]  /*8700*/  BSSY.RECONVERGENT B0, `(.L_x_142) ;  /* 0x0000054000007945 */ /* 0x000fe20003800200 */
[--C-:B------:R-:W-:Y:S01]  /*8710*/  HADD2.F32 R25, -RZ, R29.reuse.H0_H0 ;  /* 0x2000001dff197230 */ /* 0x100fe20000004100 */
[----:B------:R-:W-:Y:S01]  /*8720*/  LOP3.LUT R54, R54, 0xfefffff8, RZ, 0xc0, !PT ;  /* 0xfefffff836367812 */ /* 0x000fe200078ec0ff */
[----:B---3--:R-:W-:Y:S02]  /*8730*/  HADD2.F32 R26, -RZ, R29.H1_H1 ;  /* 0x3000001dff1a7230 */ /* 0x008fe40000004100 */
[--C-:B------:R-:W-:Y:S02]  /*8740*/  HADD2.F32 R28, -RZ, R30.reuse.H0_H0 ;  /* 0x2000001eff1c7230 */ /* 0x100fe40000004100 */
[----:B------:R-:W-:Y:S02]  /*8750*/  HADD2.F32 R29, -RZ, R30.H1_H1 ;  /* 0x3000001eff1d7230 */ /* 0x000fe40000004100 */
[----:B-1----:R-:W1:Y:S01]  /*8760*/  LDTM.x16 R4, tmem[UR4+0x30] ;  /* 0x00003004000479ee */ /* 0x002e620008240000 */
[----:B------:R-:W-:Y:S01]  /*8770*/  NOP ;  /* 0x0000000000007918 */ /* 0x000fe20000000000 */
[----:B-1----:R1:W-:Y:S01]  /*8780*/  SYNCS.ARRIVE.TRANS64.RED.A1T0 RZ, [R54+URZ], RZ ;  /* 0x000000ff36ff79a7 */ /* 0x0023e200081004ff */
[--C-:B------:R-:W-:Y:S02]  /*8790*/  HADD2.F32 R30, -RZ, R31.reuse.H0_H0 ;  /* 0x2000001fff1e7230 */ /* 0x100fe40000004100 */
[----:B------:R-:W-:Y:S02]  /*87a0*/  HADD2.F32 R31, -RZ, R31.H1_H1 ;  /* 0x3000001fff1f7230 */ /* 0x000fe40000004100 */
        /* <DEDUP_REMOVED lines=8> */
[C---:B------:R-:W-:Y:S01]  /*8830*/  FMUL R4, R24.reuse, R4 ;  /* 0x0000000418047220 */ /* 0x040fe20000400000 */
[C---:B------:R-:W-:Y:S01]  /*8840*/  FMUL R5, R24.reuse, R5 ;  /* 0x0000000518057220 */ /* 0x040fe20000400000 */
[C---:B------:R-:W-:Y:S01]  /*8850*/  FMUL R6, R24.reuse, R6 ;  /* 0x0000000618067220 */ /* 0x040fe20000400000 */
[C---:B------:R-:W-:Y:S01]  /*8860*/  FMUL R7, R24.reuse, R7 ;  /* 0x0000000718077220 */ /* 0x040fe20000400000 */
[C---:B------:R-:W-:Y:S01]  /*8870*/  FFMA R4, R27.reuse, R20, R4 ;  /* 0x000000141b047223 */ /* 0x040fe20000000004 */
        /* <DEDUP_REMOVED lines=15> */
[C---:B------:R-:W-:Y:S01]  /*8970*/  FMUL R12, R24.reuse, R16 ;  /* 0x00000010180c7220 */ /* 0x040fe20000400000 */
[C---:B------:R-:W-:Y:S01]  /*8980*/  FFMA R0, R27.reuse, R32, R0 ;  /* 0x000000201b007223 */ /* 0x040fe20000000000 */
[C---:B------:R-:W-:Y:S01]  /*8990*/  FMUL R13, R24.reuse, R17 ;  /* 0x00000011180d7220 */ /* 0x040fe20000400000 */
[----:B------:R-:W-:Y:S01]  /*89a0*/  FFMA R2, R27, R33, R2 ;  /* 0x000000211b027223 */ /* 0x000fe20000000002 */
[----:B------:R-:W-:Y:S01]  /*89b0*/  F2FP.F16.F32.PACK_AB R4, R5, R4 ;  /* 0x000000040504723e */ /* 0x000fe200000000ff */
[C---:B------:R-:W-:Y:S01]  /*89c0*/  FMUL R14, R24.reuse, R18 ;  /* 0x00000012180e7220 */ /* 0x040fe20000400000 */
[----:B------:R-:W-:Y:S01]  /*89d0*/  FFMA R3, R27, R34, R3 ;  /* 0x000000221b037223 */ /* 0x000fe20000000003 */
[----:B------:R-:W-:Y:S01]  /*89e0*/  F2FP.F16.F32.PACK_AB R5, R7, R6 ;  /* 0x000000060705723e */ /* 0x000fe200000000ff */
[----:B------:R-:W-:Y:S01]  /*89f0*/  FFMA R15, R27, R35, R15 ;  /* 0x000000231b0f7223 */ /* 0x000fe2000000000f */
[----:B------:R-:W-:Y:S01]  /*8a00*/  FMUL R19, R24, R19 ;  /* 0x0000001318137220 */ /* 0x000fe20000400000 */
[----:B------:R-:W-:Y:S01]  /*8a10*/  F2FP.F16.F32.PACK_AB R6, R9, R8 ;  /* 0x000000080906723e */ /* 0x000fe200000000ff */
[----:B------:R-:W-:Y:S01]  /*8a20*/  FFMA R12, R27, R36, R12 ;  /* 0x000000241b0c7223 */ /* 0x000fe2000000000c */
[----:B------:R-:W-:Y:S01]  /*8a30*/  F2FP.F16.F32.PACK_AB R7, R11, R10 ;  /* 0x0000000a0b07723e */ /* 0x000fe200000000ff */
[C---:B------:R-:W-:Y:S01]  /*8a40*/  FFMA R13, R27.reuse, R37, R13 ;  /* 0x000000251b0d7223 */ /* 0x040fe2000000000d */
[C---:B------:R-:W-:Y:S01]  /*8a50*/  FFMA R14, R27.reuse, R38, R14 ;  /* 0x000000261b0e7223 */ /* 0x040fe2000000000e */
[----:B------:R-:W-:Y:S01]  /*8a60*/  FFMA R19, R27, R39, R19 ;  /* 0x000000271b137223 */ /* 0x000fe20000000013 */
[----:B------:R-:W-:Y:S01]  /*8a70*/  F2FP.F16.F32.PACK_AB R16, R2, R0 ;  /* 0x000000000210723e */ /* 0x000fe200000000ff */
[----:B------:R1:W-:Y:S01]  /*8a80*/  STS.128 [R57+UR43+0x3200], R4 ;  /* 0x0032000439007988 */ /* 0x0003e20008000c2b */
        /* <DEDUP_REMOVED lines=27> */
.L_x_143:
[----:B------:R-:W-:Y:S05]  /*8c40*/  BSYNC.RECONVERGENT B0 ;  /* 0x0000000000007941 */ /* 0x000fea0003800200 */
.L_x_142:
[----:B------:R-:W-:Y:S01]  /*8c50*/  BAR.SYNC.DEFER_BLOCKING 0x1, 0x80 ;  /* 0x0042000000007b1d */ /* 0x000fe20000010000 */
[----:B------:R-:W-:Y:S01]  /*8c60*/  UISETP.NE.AND UP0, UPT, UR52, -0x4, UPT ;  /* 0xfffffffc3400788c */ /* 0x000fe2000bf05270 */
[----:B------:R-:W-:Y:S08]  /*8c70*/  IADD3 R22, PT, PT, R22, 0x1, RZ ;  /* 0x0000000116167810 */ /* 0x000ff00007ffe0ff */
[----:B------:R-:W-:Y:S05]  /*8c80*/  BRA.U !UP0, `(.L_x_144) ;  /* 0x0000000108287547 */ /* 0x000fea000b800000 */
[----:B------:R-:W-:Y:S01]  /*8c90*/  ISETP.NE.AND P0, PT, R62, RZ, PT ;  /* 0x000000ff3e00720c */ /* 0x000fe20003f05270 */
[----:B------:R-:W-:Y:S01]  /*8ca0*/  IMAD.U32 R2, RZ, RZ, UR46 ;  /* 0x0000002eff027e24 */ /* 0x000fe2000f8e00ff */
[----:B------:R-:W-:Y:S01]  /*8cb0*/  UIADD3 UR4, UPT, UPT, UR46, 0x1, URZ ;  /* 0x000000012e047890 */ /* 0x000fe2000fffe0ff */
[----:B------:R-:W-:Y:S03]  /*8cc0*/  IMAD.U32 R0, RZ, RZ, UR47 ;  /* 0x0000002fff007e24 */ /* 0x000fe6000f8e00ff */
[----:B------:R-:W-:Y:S04]  /*8cd0*/  UISETP.NE.AND UP0, UPT, UR4, 0x4, UPT ;  /* 0x000000040400788c */ /* 0x000fe8000bf05270 */
[----:B------:R-:W-:Y:S03]  /*8ce0*/  USEL UR46, UR4, URZ, UP0 ;  /* 0x000000ff042e7287 */ /* 0x000fe60008000000 */
[----:B------:R-:W-:Y:S05]  /*8cf0*/  @P0 LEA R2, R2, UR43, 0x3 ;  /* 0x0000002b02020c11 */ /* 0x000fea000f8e18ff */
[----:B------:R-:W-:Y:S05]  /*8d00*/  @P0 VIADD R2, R2, 0x70 ;  /* 0x0000007002020836 */ /* 0x000fea0000000000 */
[----:B------:R-:W-:Y:S04]  /*8d10*/  @P0 PRMT R0, R0, 0x654, R2 ;  /* 0x0000065400000816 */ /* 0x000fe80000000002 */
[----:B------:R2:W-:Y:S03]  /*8d20*/  @P0 SYNCS.ARRIVE.TRANS64.RED.A1T0 RZ, [R0+URZ], RZ ;  /* 0x000000ff00ff09a7 */ /* 0x0005e600081004ff */
.L_x_144:
[----:B------:R-:W-:Y:S01]  /*8d30*/  R2UR UR4, R52 ;  /* 0x00000000340472ca */ /* 0x000fe200000e0000 */
[----:B------:R-:W-:Y:S01]  /*8d40*/  UISETP.NE.AND UP0, UPT, UR62, URZ, UPT ;  /* 0x000000ff3e00728c */ /* 0x000fe2000bf05270 */
[----:B------:R-:W-:Y:S01]  /*8d50*/  ISETP.NE.AND P0, PT, R56, 0x2, PT ;  /* 0x000000023800780c */ /* 0x000fe20003f05270 */
[----:B------:R-:W-:Y:S01]  /*8d60*/  UIADD3 UR28, UPT, UPT, UR38, UR63, URZ ;  /* 0x0000003f261c7290 */ /* 0x000fe2000fffe0ff */
[----:B------:R-:W-:Y:S01]  /*8d70*/  ISETP.NE.AND P1, PT, R22, 0x4, PT ;  /* 0x000000041600780c */ /* 0x000fe20003f25270 */
[----:B------:R-:W-:Y:S01]  /*8d80*/  UIADD3 UR52, UPT, UPT, UR52, 0x4, URZ ;  /* 0x0000000434347890 */ /* 0x000fe2000fffe0ff */
[----:B------:R-:W-:Y:S01]  /*8d90*/  SEL R2, RZ, 0x1, P0 ;  /* 0x00000001ff027807 */ /* 0x000fe20000000000 */
[----:B------:R-:W-:Y:S01]  /*8da0*/  UMOV UR36, UR61 ;  /* 0x0000003d00247c82 */ /* 0x000fe20008000000 */
[----:B--2---:R-:W-:Y:S02]  /*8db0*/  SEL R0, RZ, 0x1, P1 ;  /* 0x00000001ff007807 */ /* 0x004fe40000800000 */
[----:B------:R-:W-:Y:S02]  /*8dc0*/  LOP3.LUT R58, R58, R2, RZ, 0x3c, !PT ;  /* 0x000000023a3a7212 */ /* 0x000fe400078e3cff */
[----:B------:R-:W-:Y:S01]  /*8dd0*/  LOP3.LUT R59, R59, R0, RZ, 0x3c, !PT ;  /* 0x000000003b3b7212 */ /* 0x000fe200078e3cff */
[----:B------:R-:W-:Y:S01]  /*8de0*/  UIADD3 UR20, UPT, UPT, UR37, UR4, URZ ;  /* 0x0000000425147290 */ /* 0x000fe2000fffe0ff */
[----:B------:R-:W-:Y:S02]  /*8df0*/  SEL R56, R56, RZ, P0 ;  /* 0x000000ff38387207 */ /* 0x000fe40000000000 */
[----:B------:R-:W-:Y:S01]  /*8e00*/  SEL R22, R22, RZ, P1 ;  /* 0x000000ff16167207 */ /* 0x000fe20000800000 */
[----:B------:R-:W-:Y:S08]  /*8e10*/  BRA.U UP0, `(.L_x_145) ;  /* 0xffffffcd00787547 */ /* 0x000ff0000b83ffff */
[----:B------:R-:W2:Y:S01]  /*8e20*/  LDCU.64 UR4, c[0x0][0x888] ;  /* 0x00011100ff0477ac */ /* 0x000ea20008000a00 */
[----:B------:R-:W3:Y:S01]  /*8e30*/  LDCU.64 UR6, c[0x0][0x890] ;  /* 0x00011200ff0677ac */ /* 0x000ee20008000a00 */
[----:B--2---:R-:W-:Y:S02]  /*8e40*/  ISETP.NE.U32.AND P2, PT, RZ, UR4, PT ;  /* 0x00000004ff007c0c */ /* 0x004fe4000bf45070 */
[----:B---3--:R-:W-:Y:S02]  /*8e50*/  ISETP.NE.U32.AND P1, PT, RZ, UR6, PT ;  /* 0x00000006ff007c0c */ /* 0x008fe4000bf25070 */
[----:B------:R-:W-:Y:S02]  /*8e60*/  ISETP.NE.AND.EX P2, PT, RZ, UR5, PT, P2 ;  /* 0x00000005ff007c0c */ /* 0x000fe4000bf45320 */
[----:B------:R-:W-:-:S13]  /*8e70*/  ISETP.NE.AND.EX P0, PT, RZ, UR7, PT, P1 ;  /* 0x00000007ff007c0c */ /* 0x000fda000bf05310 */
[----:B------:R-:W-:Y:S05]  /*8e80*/  @P2 BRA P0, `(.L_x_146) ;  /* 0x00000000003c2947 */ /* 0x000fea0000000000 */
[----:B------:R-:W-:-:S13]  /*8e90*/  ISETP.NE.AND.EX P1, PT, RZ, UR7, PT, P1 ;  /* 0x00000007ff007c0c */ /* 0x000fda000bf25310 */
[----:B------:R-:W-:Y:S05]  /*8ea0*/  @P1 BRA `(.L_x_147) ;  /* 0x00000000000c1947 */ /* 0x000fea0003800000 */
[----:B------:R-:W-:-:S13]  /*8eb0*/  FSETP.NEU.AND P0, PT, R27, RZ, PT ;  /* 0x000000ff1b00720b */ /* 0x000fda0003f0d000 */
[----:B------:R-:W-:Y:S05]  /*8ec0*/  @!P0 EXIT ;  /* 0x000000000000894d */ /* 0x000fea0003800000 */
[----:B------:R-:W-:Y:S05]  /*8ed0*/  BRA `(.L_x_146) ;  /* 0x0000000000287947 */ /* 0x000fea0003800000 */
.L_x_147:
[----:B------:R-:W-:Y:S01]  /*8ee0*/  ISETP.NE.AND P0, PT, R55, RZ, PT ;  /* 0x000000ff3700720c */ /* 0x000fe20003f05270 */
[----:B------:R-:W-:-:S12]  /*8ef0*/  BSSY.RECONVERGENT B0, `(.L_x_146) ;  /* 0x0000008000007945 */ /* 0x000fd80003800200 */
[----:B------:R-:W-:Y:S05]  /*8f00*/  @P0 BRA `(.L_x_148) ;  /* 0x0000000000100947 */ /* 0x000fea0003800000 */
[----:B------:R-:W-:-:S04]  /*8f10*/  ISETP.NE.U32.AND P0, PT, RZ, UR4, PT ;  /* 0x00000004ff007c0c */ /* 0x000fc8000bf05070 */
[----:B------:R-:W-:-:S13]  /*8f20*/  ISETP.NE.AND.EX P0, PT, RZ, UR5, PT, P0 ;  /* 0x00000005ff007c0c */ /* 0x000fda000bf05300 */
[----:B------:R-:W-:Y:S05]  /*8f30*/  @!P0 EXIT ;  /* 0x000000000000894d */ /* 0x000fea0003800000 */
[----:B------:R-:W-:Y:S05]  /*8f40*/  BRA `(.L_x_149) ;  /* 0x0000000000087947 */ /* 0x000fea0003800000 */
.L_x_148:
[----:B------:R-:W-:-:S13]  /*8f50*/  FSETP.NEU.AND P0, PT, R27, RZ, PT ;  /* 0x000000ff1b00720b */ /* 0x000fda0003f0d000 */
[----:B------:R-:W-:Y:S05]  /*8f60*/  @!P0 EXIT ;  /* 0x000000000000894d */ /* 0x000fea0003800000 */
.L_x_149:
[----:B------:R-:W-:Y:S05]  /*8f70*/  BSYNC.RECONVERGENT B0 ;  /* 0x0000000000007941 */ /* 0x000fea0003800200 */
.L_x_146:
[----:B------:R-:W-:Y:S01]  /*8f80*/  ULEA UR6, UR46, UR43, 0x3 ;  /* 0x0000002b2e067291 */ /* 0x000fe2000f8e18ff */
[----:B------:R-:W-:-:S04]  /*8f90*/  DEPBAR.LE SB0, 0x0 ;  /* 0x000080000000791a */ /* 0x000fc80000000000 */
[----:B------:R-:W-:-:S04]  /*8fa0*/  UIADD3 UR6, UPT, UPT, UR6, 0x70, URZ ;  /* 0x0000007006067890 */ /* 0x000fc8000fffe0ff */
[----:B------:R-:W-:-:S09]  /*8fb0*/  UPRMT UR6, UR47, 0x654, UR6 ;  /* 0x000006542f067896 */ /* 0x000fd20008000006 */
[----:B------:R-:W-:Y:S01]  /*8fc0*/  SYNCS.ARRIVE.TRANS64.RED.A1T0 RZ, [UR6], RZ ;  /* 0x000000ffffff79a7 */ /* 0x000fe20008100406 */
[----:B------:R-:W-:Y:S05]  /*8fd0*/  EXIT ;  /* 0x000000000000794d */ /* 0x000fea0003800000 */
.L_x_24:
[----:B--2---:R2:W3:Y:S02]  /*8fe0*/  SYNCS.PHASECHK.TRANS64.TRYWAIT P0, [R0+URZ+0x110], R2 ;  /* 0x00011002000075a7 */ /* 0x0044e400080011ff */
[----:B---3--:R-:W-:Y:S05]  /*8ff0*/  @!P0 NANOSLEEP.SYNCS 0x989680 ;  /* 0x009896800000895d */ /* 0x008fea0003900000 */
[----:B------:R-:W3:Y:S02]  /*9000*/  @!P0 SYNCS.PHASECHK.TRANS64 P0, [R0+URZ+0x110], R2 ;  /* 0x00011002000085a7 */ /* 0x000ee400080010ff */
[----:B---3--:R-:W-:Y:S05]  /*9010*/  @!P0 BRA `(.L_x_24) ;  /* 0xfffffffc00f08947 */ /* 0x008fea000383ffff */
[----:B------:R-:W-:Y:S05]  /*9020*/  BRA `(.L_x_150) ;  /* 0xffffff8800dc7947 */ /* 0x000fea000383ffff */
.L_x_27:
[----:B-1----:R-:W-:-:S07]  /*9030*/  MOV R0, UR33 ;  /* 0x0000002100007c02 */ /* 0x002fce0008000f00 */
.L_x_151:
[----:B-1----:R1:W2:Y:S02]  /*9040*/  SYNCS.PHASECHK.TRANS64.TRYWAIT P0, [R0+URZ+0x28], R3 ;  /* 0x00002803000075a7 */ /* 0x0022a400080011ff */
[----:B--2---:R-:W-:Y:S05]  /*9050*/  @!P0 NANOSLEEP.SYNCS 0x989680 ;  /* 0x009896800000895d */ /* 0x004fea0003900000 */
[----:B------:R-:W2:Y:S02]  /*9060*/  @!P0 SYNCS.PHASECHK.TRANS64 P0, [R0+URZ+0x28], R3 ;  /* 0x00002803000085a7 */ /* 0x000ea400080010ff */
[----:B--2---:R-:W-:Y:S05]  /*9070*/  @!P0 BRA `(.L_x_151) ;  /* 0xfffffffc00f08947 */ /* 0x004fea000383ffff */
[----:B------:R-:W-:Y:S05]  /*9080*/  BRA `(.L_x_26) ;  /* 0xffffff8c00347947 */ /* 0x000fea000383ffff */
.L_x_34:
[----:B-1----:R-:W-:-:S07]  /*9090*/  MOV R0, UR17 ;  /* 0x0000001100007c02 */ /* 0x002fce0008000f00 */
.L_x_152:
[----:B-1----:R1:W2:Y:S02]  /*90a0*/  SYNCS.PHASECHK.TRANS64.TRYWAIT P0, [R0+URZ+0x28], R3 ;  /* 0x00002803000075a7 */ /* 0x0022a400080011ff */
[----:B--2---:R-:W-:Y:S05]  /*90b0*/  @!P0 NANOSLEEP.SYNCS 0x989680 ;  /* 0x009896800000895d */ /* 0x004fea0003900000 */
[----:B------:R-:W2:Y:S02]  /*90c0*/  @!P0 SYNCS.PHASECHK.TRANS64 P0, [R0+URZ+0x28], R3 ;  /* 0x00002803000085a7 */ /* 0x000ea400080010ff */
[----:B--2---:R-:W-:Y:S05]  /*90d0*/  @!P0 BRA `(.L_x_152) ;  /* 0xfffffffc00f08947 */ /* 0x004fea000383ffff */
[----:B------:R-:W-:Y:S05]  /*90e0*/  BRA `(.L_x_33) ;  /* 0xffffff9000047947 */ /* 0x000fea000383ffff */
.L_x_39:
[----:B-1----:R1:W2:Y:S02]  /*90f0*/  SYNCS.PHASECHK.TRANS64.TRYWAIT P0, [R3+URZ+0xa0], R0 ;  /* 0x0000a000030075a7 */ /* 0x0022a400080011ff */
[----:B--2---:R-:W-:Y:S05]  /*9100*/  @!P0 NANOSLEEP.SYNCS 0x989680 ;  /* 0x009896800000895d */ /* 0x004fea0003900000 */
[----:B------:R-:W2:Y:S02]  /*9110*/  @!P0 SYNCS.PHASECHK.TRANS64 P0, [R3+URZ+0xa0], R0 ;  /* 0x0000a000030085a7 */ /* 0x000ea400080010ff */
[----:B--2---:R-:W-:Y:S05]  /*9120*/  @!P0 BRA `(.L_x_39) ;  /* 0xfffffffc00f08947 */ /* 0x004fea000383ffff */
[----:B------:R-:W-:Y:S05]  /*9130*/  BRA `(.L_x_153) ;  /* 0xffffff9000bc7947 */ /* 0x000fea000383ffff */
.L_x_43:
[----:B------:R-:W-:-:S07]  /*9140*/  MOV R0, UR4 ;  /* 0x0000000400007c02 */ /* 0x000fce0008000f00 */
.L_x_154:
[----:B-1----:R1:W2:Y:S02]  /*9150*/  SYNCS.PHASECHK.TRANS64.TRYWAIT P0, [R0+URZ], R2 ;  /* 0x00000002000075a7 */ /* 0x0022a400080011ff */
[----:B--2---:R-:W-:Y:S05]  /*9160*/  @!P0 NANOSLEEP.SYNCS 0x989680 ;  /* 0x009896800000895d */ /* 0x004fea0003900000 */
[----:B------:R-:W2:Y:S02]  /*9170*/  @!P0 SYNCS.PHASECHK.TRANS64 P0, [R0+URZ], R2 ;  /* 0x00000002000085a7 */ /* 0x000ea400080010ff */
[----:B--2---:R-:W-:Y:S05]  /*9180*/  @!P0 BRA `(.L_x_154) ;  /* 0xfffffffc00f08947 */ /* 0x004fea000383ffff */
[----:B------:R-:W-:Y:S05]  /*9190*/  BRA `(.L_x_155) ;  /* 0xffffff9800647947 */ /* 0x000fea000383ffff */
.L_x_44:
[----:B------:R-:W-:-:S07]  /*91a0*/  MOV R0, UR5 ;  /* 0x0000000500007c02 */ /* 0x000fce0008000f00 */
.L_x_156:
[----:B-1----:R1:W2:Y:S02]  /*91b0*/  SYNCS.PHASECHK.TRANS64.TRYWAIT P0, [R0+URZ], R3 ;  /* 0x00000003000075a7 */ /* 0x0022a400080011ff */
[----:B--2---:R-:W-:Y:S05]  /*91c0*/  @!P0 NANOSLEEP.SYNCS 0x989680 ;  /* 0x009896800000895d */ /* 0x004fea0003900000 */
[----:B------:R-:W2:Y:S02]  /*91d0*/  @!P0 SYNCS.PHASECHK.TRANS64 P0, [R0+URZ], R3 ;  /* 0x00000003000085a7 */ /* 0x000ea400080010ff */
[----:B--2---:R-:W-:Y:S05]  /*91e0*/  @!P0 BRA `(.L_x_156) ;  /* 0xfffffffc00f08947 */ /* 0x004fea000383ffff */
[----:B------:R-:W-:Y:S05]  /*91f0*/  BRA `(.L_x_157) ;  /* 0xffffff9800707947 */ /* 0x000fea000383ffff */
.L_x_45:
[----:B------:R-:W-:-:S07]  /*9200*/  MOV R0, UR5 ;  /* 0x0000000500007c02 */ /* 0x000fce0008000f00 */
.L_x_158:
[----:B-1----:R1:W2:Y:S02]  /*9210*/  SYNCS.PHASECHK.TRANS64.TRYWAIT P0, [R0+URZ], R3 ;  /* 0x00000003000075a7 */ /* 0x0022a400080011ff */
[----:B--2---:R-:W-:Y:S05]  /*9220*/  @!P0 NANOSLEEP.SYNCS 0x989680 ;  /* 0x009896800000895d */ /* 0x004fea0003900000 */
[----:B------:R-:W2:Y:S02]  /*9230*/  @!P0 SYNCS.PHASECHK.TRANS64 P0, [R0+URZ], R3 ;  /* 0x00000003000085a7 */ /* 0x000ea400080010ff */
[----:B--2---:R-:W-:Y:S05]  /*9240*/  @!P0 BRA `(.L_x_158) ;  /* 0xfffffffc00f08947 */ /* 0x004fea000383ffff */
[----:B------:R-:W-:Y:S05]  /*9250*/  BRA `(.L_x_159) ;  /* 0xffffff98007c7947 */ /* 0x000fea000383ffff */
.L_x_46:
[----:B------:R-:W-:-:S07]  /*9260*/  MOV R0, UR5 ;  /* 0x0000000500007c02 */ /* 0x000fce0008000f00 */
.L_x_160:
[----:B-1----:R1:W2:Y:S02]  /*9270*/  SYNCS.PHASECHK.TRANS64.TRYWAIT P0, [R0+URZ], R3 ;  /* 0x00000003000075a7 */ /* 0x0022a400080011ff */
[----:B--2---:R-:W-:Y:S05]  /*9280*/  @!P0 NANOSLEEP.SYNCS 0x989680 ;  /* 0x009896800000895d */ /* 0x004fea0003900000 */
[----:B------:R-:W2:Y:S02]  /*9290*/  @!P0 SYNCS.PHASECHK.TRANS64 P0, [R0+URZ], R3 ;  /* 0x00000003000085a7 */ /* 0x000ea400080010ff */
[----:B--2---:R-:W-:Y:S05]  /*92a0*/  @!P0 BRA `(.L_x_160) ;  /* 0xfffffffc00f08947 */ /* 0x004fea000383ffff */
[----:B------:R-:W-:Y:S05]  /*92b0*/  BRA `(.L_x_161) ;  /* 0xffffff9800887947 */ /* 0x000fea000383ffff */
.L_x_49:
[----:B--2---:R2:W3:Y:S02]  /*92c0*/  SYNCS.PHASECHK.TRANS64.TRYWAIT P0, [R2+URZ+0x100], R4 ;  /* 0x00010004020075a7 */ /* 0x0044e400080011ff */
[----:B---3--:R-:W-:Y:S05]  /*92d0*/  @!P0 NANOSLEEP.SYNCS 0x989680 ;  /* 0x009896800000895d */ /* 0x008fea0003900000 */
[----:B------:R-:W3:Y:S02]  /*92e0*/  @!P0 SYNCS.PHASECHK.TRANS64 P0, [R2+URZ+0x100], R4 ;  /* 0x00010004020085a7 */ /* 0x000ee400080010ff */
[----:B---3--:R-:W-:Y:S05]  /*92f0*/  @!P0 BRA `(.L_x_49) ;  /* 0xfffffffc00f08947 */ /* 0x008fea000383ffff */
[----:B------:R-:W-:Y:S05]  /*9300*/  BRA `(.L_x_162) ;  /* 0xffffff9800e47947 */ /* 0x000fea000383ffff */
.L_x_50:
[----:B------:R-:W-:-:S07]  /*9310*/  MOV R2, UR4 ;  /* 0x0000000400027c02 */ /* 0x000fce0008000f00 */
.L_x_163:
[----:B--2---:R2:W3:Y:S02]  /*9320*/  SYNCS.PHASECHK.TRANS64.TRYWAIT P0, [R2+URZ+0xb0], R5 ;  /* 0x0000b005020075a7 */ /* 0x0044e400080011ff */
[----:B---3--:R-:W-:Y:S05]  /*9330*/  @!P0 NANOSLEEP.SYNCS 0x989680 ;  /* 0x009896800000895d */ /* 0x008fea0003900000 */
[----:B------:R-:W3:Y:S02]  /*9340*/  @!P0 SYNCS.PHASECHK.TRANS64 P0, [R2+URZ+0xb0], R5 ;  /* 0x0000b005020085a7 */ /* 0x000ee400080010ff */
[----:B---3--:R-:W-:Y:S05]  /*9350*/  @!P0 BRA `(.L_x_163) ;  /* 0xfffffffc00f08947 */ /* 0x008fea000383ffff */
[----:B------:R-:W-:Y:S05]  /*9360*/  BRA `(.L_x_164) ;  /* 0xffffff9800f47947 */ /* 0x000fea000383ffff */
.L_x_51:
[----:B--2---:R2:W3:Y:S02]  /*9370*/  SYNCS.PHASECHK.TRANS64.TRYWAIT P1, [R2+URZ+0xa0], R4 ;  /* 0x0000a004020075a7 */ /* 0x0044e400080211ff */
[----:B---3--:R-:W-:Y:S05]  /*9380*/  @!P1 NANOSLEEP.SYNCS 0x989680 ;  /* 0x009896800000995d */ /* 0x008fea0003900000 */
[----:B------:R-:W3:Y:S02]  /*9390*/  @!P1 SYNCS.PHASECHK.TRANS64 P1, [R2+URZ+0xa0], R4 ;  /* 0x0000a004020095a7 */ /* 0x000ee400080210ff */
[----:B---3--:R-:W-:Y:S05]  /*93a0*/  @!P1 BRA `(.L_x_51) ;  /* 0xfffffffc00f09947 */ /* 0x008fea000383ffff */
[----:B------:R-:W-:Y:S05]  /*93b0*/  BRA `(.L_x_165) ;  /* 0xffffff9c00247947 */ /* 0x000fea000383ffff */
.L_x_54:
[----:B------:R-:W-:-:S07]  /*93c0*/  MOV R0, UR4 ;  /* 0x0000000400007c02 */ /* 0x000fce0008000f00 */
.L_x_166:
[----:B--2---:R2:W3:Y:S02]  /*93d0*/  SYNCS.PHASECHK.TRANS64.TRYWAIT P0, [R0+URZ+0xb0], R2 ;  /* 0x0000b002000075a7 */ /* 0x0044e400080011ff */
[----:B---3--:R-:W-:Y:S05]  /*93e0*/  @!P0 NANOSLEEP.SYNCS 0x989680 ;  /* 0x009896800000895d */ /* 0x008fea0003900000 */
[----:B------:R-:W3:Y:S02]  /*93f0*/  @!P0 SYNCS.PHASECHK.TRANS64 P0, [R0+URZ+0xb0], R2 ;  /* 0x0000b002000085a7 */ /* 0x000ee400080010ff */
[----:B---3--:R-:W-:Y:S05]  /*9400*/  @!P0 BRA `(.L_x_166) ;  /* 0xfffffffc00f08947 */ /* 0x008fea000383ffff */
[----:B------:R-:W-:Y:S05]  /*9410*/  BRA `(.L_x_53) ;  /* 0xffffff9c00787947 */ /* 0x000fea000383ffff */
.L_x_63:
[----:B--2---:R-:W-:-:S04]  /*9420*/  MOV R5, UR5 ;  /* 0x0000000500057c02 */ /* 0x004fc80008000f00 */
[----:B------:R2:W3:Y:S03]  /*9430*/  SYNCS.PHASECHK.TRANS64.TRYWAIT P0, [R5+URZ+0x8], R6 ;  /* 0x00000806050075a7 */ /* 0x0004e600080011ff */
[----:B---3--:R-:W-:Y:S05]  /*9440*/  @!P0 NANOSLEEP.SYNCS 0x989680 ;  /* 0x009896800000895d */ /* 0x008fea0003900000 */
[----:B------:R-:W3:Y:S02]  /*9450*/  @!P0 SYNCS.PHASECHK.TRANS64 P0, [R5+URZ+0x8], R6 ;  /* 0x00000806050085a7 */ /* 0x000ee400080010ff */
[----:B---3--:R-:W-:Y:S05]  /*9460*/  @!P0 BRA `(.L_x_63) ;  /* 0xfffffffc00ec8947 */ /* 0x008fea000383ffff */
[----:B------:R-:W-:Y:S05]  /*9470*/  BRA `(.L_x_62) ;  /* 0xffffffa0002c7947 */ /* 0x000fea000383ffff */
.L_x_65:
[----:B------:R-:W-:Y:S01]  /*9480*/  BSSY B0, `(.L_x_167) ;  /* 0x0000006000007945 */ /* 0x000fe20003800000 */
[----:B------:R-:W-:-:S07]  /*9490*/  MOV R15, 0xffffffff ;  /* 0xffffffff000f7802 */ /* 0x000fce0000000f00 */
[----:B-12--5:R-:W-:Y:S05]  /*94a0*/  WARPSYNC.COLLECTIVE R15, `(.L_x_168) ;  /* 0x000000000f0c7348 */ /* 0x026fea0003c00000 */
[----:B------:R-:W-:Y:S02]  /*94b0*/  ELECT P6, UR79, PT ;  /* 0x00000000004f782f */ /* 0x000fe400038c0000 */
[----:B------:R-:W-:Y:S01]  /*94c0*/  MOV R14, UR79 ;  /* 0x0000004f000e7c02 */ /* 0x000fe20008000f00 */
[----:B-12--5:R-:W-:Y:S10]  /*94d0*/  ENDCOLLECTIVE ;  /* 0x000000000000791b */ /* 0x026ff40003800000 */
.L_x_168:
[----:B------:R-:W-:Y:S05]  /*94e0*/  BSYNC B0 ;  /* 0x0000000000007941 */ /* 0x000fea0003800000 */
.L_x_167:
[----:B------:R-:W-:Y:S05]  /*94f0*/  BRA `(.L_x_169) ;  /* 0xffffffa0005c7947 */ /* 0x000fea000383ffff */
.L_x_67:
[----:B--2---:R-:W-:-:S04]  /*9500*/  MOV R0, UR5 ;  /* 0x0000000500007c02 */ /* 0x004fc80008000f00 */
[----:B------:R2:W3:Y:S03]  /*9510*/  SYNCS.PHASECHK.TRANS64.TRYWAIT P0, [R0+URZ+0x8], R4 ;  /* 0x00000804000075a7 */ /* 0x0004e600080011ff */
[----:B---3--:R-:W-:Y:S05]  /*9520*/  @!P0 NANOSLEEP.SYNCS 0x989680 ;  /* 0x009896800000895d */ /* 0x008fea0003900000 */
[----:B------:R-:W3:Y:S02]  /*9530*/  @!P0 SYNCS.PHASECHK.TRANS64 P0, [R0+URZ+0x8], R4 ;  /* 0x00000804000085a7 */ /* 0x000ee400080010ff */
[----:B---3--:R-:W-:Y:S05]  /*9540*/  @!P0 BRA `(.L_x_67) ;  /* 0xfffffffc00ec8947 */ /* 0x008fea000383ffff */
[----:B------:R-:W-:Y:S05]  /*9550*/  BRA `(.L_x_66) ;  /* 0xffffffa000607947 */ /* 0x000fea000383ffff */
.L_x_68:
[----:B-1----:R1:W2:Y:S02]  /*9560*/  SYNCS.PHASECHK.TRANS64.TRYWAIT P0, [R0+URZ+0xa0], R4 ;  /* 0x0000a004000075a7 */ /* 0x0022a400080011ff */
[----:B--2---:R-:W-:Y:S05]  /*9570*/  @!P0 NANOSLEEP.SYNCS 0x989680 ;  /* 0x009896800000895d */ /* 0x004fea0003900000 */
[----:B------:R-:W2:Y:S02]  /*9580*/  @!P0 SYNCS.PHASECHK.TRANS64 P0, [R0+URZ+0xa0], R4 ;  /* 0x0000a004000085a7 */ /* 0x000ea400080010ff */
[----:B--2---:R-:W-:Y:S05]  /*9590*/  @!P0 BRA `(.L_x_68) ;  /* 0xfffffffc00f08947 */ /* 0x004fea000383ffff */
[----:B------:R-:W-:Y:S05]  /*95a0*/  BRA `(.L_x_170) ;  /* 0xffffffa400487947 */ /* 0x000fea000383ffff */
.L_x_70:
[----:B------:R-:W-:-:S07]  /*95b0*/  MOV R0, UR31 ;  /* 0x0000001f00007c02 */ /* 0x000fce0008000f00 */
.L_x_171:
[----:B-1----:R1:W2:Y:S02]  /*95c0*/  SYNCS.PHASECHK.TRANS64.TRYWAIT P0, [R0+URZ+0xe0], R4 ;  /* 0x0000e004000075a7 */ /* 0x0022a400080011ff */
[----:B--2---:R-:W-:Y:S05]  /*95d0*/  @!P0 NANOSLEEP.SYNCS 0x989680 ;  /* 0x009896800000895d */ /* 0x004fea0003900000 */
[----:B------:R-:W2:Y:S02]  /*95e0*/  @!P0 SYNCS.PHASECHK.TRANS64 P0, [R0+URZ+0xe0], R4 ;  /* 0x0000e004000085a7 */ /* 0x000ea400080010ff */
[----:B--2---:R-:W-:Y:S05]  /*95f0*/  @!P0 BRA `(.L_x_171) ;  /* 0xfffffffc00f08947 */ /* 0x004fea000383ffff */
[----:B------:R-:W-:Y:S05]  /*9600*/  BRA `(.L_x_172) ;  /* 0xffffffa400947947 */ /* 0x000fea000383ffff */
.L_x_73:
[----:B------:R-:W-:Y:S07]  /*9610*/  MOV R0, UR5 ;  /* 0x0000000500007c02 */ /* 0x000fee0008000f00 */
.L_x_173:
[----:B-1----:R1:W2:Y:S02]  /*9620*/  SYNCS.PHASECHK.TRANS64.TRYWAIT P0, [R0+URZ], R4 ;  /* 0x00000004000075a7 */ /* 0x0022a400080011ff */
[----:B--2---:R-:W-:Y:S05]  /*9630*/  @!P0 NANOSLEEP.SYNCS 0x989680 ;  /* 0x009896800000895d */ /* 0x004fea0003900000 */
[----:B------:R-:W2:Y:S02]  /*9640*/  @!P0 SYNCS.PHASECHK.TRANS64 P0, [R0+URZ], R4 ;  /* 0x00000004000085a7 */ /* 0x000ea400080010ff */
[----:B--2---:R-:W-:Y:S05]  /*9650*/  @!P0 BRA `(.L_x_173) ;  /* 0xfffffffc00f08947 */ /* 0x004fea000383ffff */
[----:B------:R-:W-:Y:S05]  /*9660*/  BRA `(.L_x_72) ;  /* 0xffffffa400a87947 */ /* 0x000fea000383ffff */
.L_x_77:
[----:B-1----:R-:W-:-:S07]  /*9670*/  MOV R0, UR4 ;  /* 0x0000000400007c02 */ /* 0x002fce0008000f00 */
.L_x_174:
[----:B-1----:R1:W2:Y:S02]  /*9680*/  SYNCS.PHASECHK.TRANS64.TRYWAIT P0, [R0+URZ], R2 ;  /* 0x00000002000075a7 */ /* 0x0022a400080011ff */
[----:B--2---:R-:W-:Y:S05]  /*9690*/  @!P0 NANOSLEEP.SYNCS 0x989680 ;  /* 0x009896800000895d */ /* 0x004fea0003900000 */
[----:B------:R-:W2:Y:S02]  /*96a0*/  @!P0 SYNCS.PHASECHK.TRANS64 P0, [R0+URZ], R2 ;  /* 0x00000002000085a7 */ /* 0x000ea400080010ff */
[----:B--2---:R-:W-:Y:S05]  /*96b0*/  @!P0 BRA `(.L_x_174) ;  /* 0xfffffffc00f08947 */ /* 0x004fea000383ffff */
[----:B------:R-:W-:Y:S05]  /*96c0*/  BRA `(.L_x_175) ;  /* 0xffffffa8009c7947 */ /* 0x000fea000383ffff */
.L_x_78:
[----:B------:R-:W-:-:S07]  /*96d0*/  MOV R0, UR5 ;  /* 0x0000000500007c02 */ /* 0x000fce0008000f00 */
.L_x_176:
[----:B-1----:R1:W2:Y:S02]  /*96e0*/  SYNCS.PHASECHK.TRANS64.TRYWAIT P0, [R0+URZ], R3 ;  /* 0x00000003000075a7 */ /* 0x0022a400080011ff */
[----:B--2---:R-:W-:Y:S05]  /*96f0*/  @!P0 NANOSLEEP.SYNCS 0x989680 ;  /* 0x009896800000895d */ /* 0x004fea0003900000 */
[----:B------:R-:W2:Y:S02]  /*9700*/  @!P0 SYNCS.PHASECHK.TRANS64 P0, [R0+URZ], R3 ;  /* 0x00000003000085a7 */ /* 0x000ea400080010ff */
[----:B--2---:R-:W-:Y:S05]  /*9710*/  @!P0 BRA `(.L_x_176) ;  /* 0xfffffffc00f08947 */ /* 0x004fea000383ffff */
[----:B------:R-:W-:Y:S05]  /*9720*/  BRA `(.L_x_177) ;  /* 0xffffffa800a87947 */ /* 0x000fea000383ffff */
.L_x_79:
[----:B------:R-:W-:-:S07]  /*9730*/  MOV R0, UR5 ;  /* 0x0000000500007c02 */ /* 0x000fce0008000f00 */
.L_x_178:
[----:B-1----:R1:W2:Y:S02]  /*9740*/  SYNCS.PHASECHK.TRANS64.TRYWAIT P0, [R0+URZ], R3 ;  /* 0x00000003000075a7 */ /* 0x0022a400080011ff */
[----:B--2---:R-:W-:Y:S05]  /*9750*/  @!P0 NANOSLEEP.SYNCS 0x989680 ;  /* 0x009896800000895d */ /* 0x004fea0003900000 */
[----:B------:R-:W2:Y:S02]  /*9760*/  @!P0 SYNCS.PHASECHK.TRANS64 P0, [R0+URZ], R3 ;  /* 0x00000003000085a7 */ /* 0x000ea400080010ff */
[----:B--2---:R-:W-:Y:S05]  /*9770*/  @!P0 BRA `(.L_x_178) ;  /* 0xfffffffc00f08947 */ /* 0x004fea000383ffff */
[----:B------:R-:W-:Y:S05]  /*9780*/  BRA `(.L_x_179) ;  /* 0xffffffa800b47947 */ /* 0x000fea000383ffff */
.L_x_82:
[----:B------:R-:W-:-:S07]  /*9790*/  MOV R0, UR26 ;  /* 0x0000001a00007c02 */ /* 0x000fce0008000f00 */
.L_x_180:
[----:B-1----:R1:W2:Y:S02]  /*97a0*/  SYNCS.PHASECHK.TRANS64.TRYWAIT P1, [R0+URZ+0x120], R2 ;  /* 0x00012002000075a7 */ /* 0x0022a400080211ff */
[----:B--2---:R-:W-:Y:S05]  /*97b0*/  @!P1 NANOSLEEP.SYNCS 0x989680 ;  /* 0x009896800000995d */ /* 0x004fea0003900000 */
[----:B------:R-:W2:Y:S02]  /*97c0*/  @!P1 SYNCS.PHASECHK.TRANS64 P1, [R0+URZ+0x120], R2 ;  /* 0x00012002000095a7 */ /* 0x000ea400080210ff */
[----:B--2---:R-:W-:Y:S05]  /*97d0*/  @!P1 BRA `(.L_x_180) ;  /* 0xfffffffc00f09947 */ /* 0x004fea000383ffff */
[----:B------:R-:W-:Y:S05]  /*97e0*/  BRA `(.L_x_181) ;  /* 0xffffffac00007947 */ /* 0x000fea000383ffff */
.L_x_87:
[----:B---3--:R3:W4:Y:S02]  /*97f0*/  SYNCS.PHASECHK.TRANS64.TRYWAIT P0, [R12+URZ+0xa0], R0 ;  /* 0x0000a0000c0075a7 */ /* 0x00872400080011ff */
[----:B----4-:R-:W-:Y:S05]  /*9800*/  @!P0 NANOSLEEP.SYNCS 0x989680 ;  /* 0x009896800000895d */ /* 0x010fea0003900000 */
[----:B------:R-:W4:Y:S02]  /*9810*/  @!P0 SYNCS.PHASECHK.TRANS64 P0, [R12+URZ+0xa0], R0 ;  /* 0x0000a0000c0085a7 */ /* 0x000f2400080010ff */
[----:B----4-:R-:W-:Y:S05]  /*9820*/  @!P0 BRA `(.L_x_87) ;  /* 0xfffffffc00f08947 */ /* 0x010fea000383ffff */
[----:B------:R-:W-:Y:S05]  /*9830*/  BRA `(.L_x_182) ;  /* 0xffffffb000287947 */ /* 0x000fea000383ffff */
.L_x_90:
[----:B-1----:R-:W-:Y:S07]  /*9840*/  MOV R0, UR21 ;  /* 0x0000001500007c02 */ /* 0x002fee0008000f00 */
.L_x_183:
[----:B-1----:R1:W3:Y:S02]  /*9850*/  SYNCS.PHASECHK.TRANS64.TRYWAIT P2, [R0+URZ+0x98], R6 ;  /* 0x00009806000075a7 */ /* 0x0022e400080411ff */
[----:B---3--:R-:W-:Y:S05]  /*9860*/  @!P2 NANOSLEEP.SYNCS 0x989680 ;  /* 0x009896800000a95d */ /* 0x008fea0003900000 */
[----:B------:R-:W3:Y:S02]  /*9870*/  @!P2 SYNCS.PHASECHK.TRANS64 P2, [R0+URZ+0x98], R6 ;  /* 0x000098060000a5a7 */ /* 0x000ee400080410ff */
[----:B---3--:R-:W-:Y:S05]  /*9880*/  @!P2 BRA `(.L_x_183) ;  /* 0xfffffffc00f0a947 */ /* 0x008fea000383ffff */
[----:B------:R-:W-:Y:S05]  /*9890*/  BRA `(.L_x_89) ;  /* 0xffffffb400907947 */ /* 0x000fea000383ffff */
.L_x_93:
[----:B------:R-:W-:Y:S07]  /*98a0*/  MOV R0, UR21 ;  /* 0x0000001500007c02 */ /* 0x000fee0008000f00 */
.L_x_184:
[----:B-1----:R1:W3:Y:S02]  /*98b0*/  SYNCS.PHASECHK.TRANS64.TRYWAIT P0, [R0+URZ+0x70], R9 ;  /* 0x00007009000075a7 */ /* 0x0022e400080011ff */
[----:B---3--:R-:W-:Y:S05]  /*98c0*/  @!P0 NANOSLEEP.SYNCS 0x989680 ;  /* 0x009896800000895d */ /* 0x008fea0003900000 */
[----:B------:R-:W3:Y:S02]  /*98d0*/  @!P0 SYNCS.PHASECHK.TRANS64 P0, [R0+URZ+0x70], R9 ;  /* 0x00007009000085a7 */ /* 0x000ee400080010ff */
[----:B---3--:R-:W-:Y:S05]  /*98e0*/  @!P0 BRA `(.L_x_184) ;  /* 0xfffffffc00f08947 */ /* 0x008fea000383ffff */
[----:B------:R-:W-:Y:S05]  /*98f0*/  BRA `(.L_x_185) ;  /* 0xffffffb400ec7947 */ /* 0x000fea000383ffff */
.L_x_94:
[----:B------:R-:W-:Y:S07]  /*9900*/  MOV R0, UR21 ;  /* 0x0000001500007c02 */ /* 0x000fee0008000f00 */
.L_x_186:
[----:B-1----:R1:W3:Y:S02]  /*9910*/  SYNCS.PHASECHK.TRANS64.TRYWAIT P0, [R0+URZ+0x78], R9 ;  /* 0x00007809000075a7 */ /* 0x0022e400080011ff */
[----:B---3--:R-:W-:Y:S05]  /*9920*/  @!P0 NANOSLEEP.SYNCS 0x989680 ;  /* 0x009896800000895d */ /* 0x008fea0003900000 */
[----:B------:R-:W3:Y:S02]  /*9930*/  @!P0 SYNCS.PHASECHK.TRANS64 P0, [R0+URZ+0x78], R9 ;  /* 0x00007809000085a7 */ /* 0x000ee400080010ff */
[----:B---3--:R-:W-:Y:S05]  /*9940*/  @!P0 BRA `(.L_x_186) ;  /* 0xfffffffc00f08947 */ /* 0x008fea000383ffff */
[----:B------:R-:W-:Y:S05]  /*9950*/  BRA `(.L_x_187) ;  /* 0xffffffb800487947 */ /* 0x000fea000383ffff */
.L_x_95:
[----:B------:R-:W-:Y:S07]  /*9960*/  MOV R0, UR21 ;  /* 0x0000001500007c02 */ /* 0x000fee0008000f00 */
.L_x_188:
[----:B-1----:R1:W3:Y:S02]  /*9970*/  SYNCS.PHASECHK.TRANS64.TRYWAIT P0, [R0+URZ+0x80], R9 ;  /* 0x00008009000075a7 */ /* 0x0022e400080011ff */
[----:B---3--:R-:W-:Y:S05]  /*9980*/  @!P0 NANOSLEEP.SYNCS 0x989680 ;  /* 0x009896800000895d */ /* 0x008fea0003900000 */
[----:B------:R-:W3:Y:S02]  /*9990*/  @!P0 SYNCS.PHASECHK.TRANS64 P0, [R0+URZ+0x80], R9 ;  /* 0x00008009000085a7 */ /* 0x000ee400080010ff */
[----:B---3--:R-:W-:Y:S05]  /*99a0*/  @!P0 BRA `(.L_x_188) ;  /* 0xfffffffc00f08947 */ /* 0x008fea000383ffff */
[----:B------:R-:W-:Y:S05]  /*99b0*/  BRA `(.L_x_189) ;  /* 0xffffffb800a47947 */ /* 0x000fea000383ffff */
.L_x_96:
[----:B------:R-:W-:Y:S07]  /*99c0*/  MOV R0, UR21 ;  /* 0x0000001500007c02 */ /* 0x000fee0008000f00 */
.L_x_190:
[----:B-1----:R1:W3:Y:S02]  /*99d0*/  SYNCS.PHASECHK.TRANS64.TRYWAIT P0, [R0+URZ+0x88], R9 ;  /* 0x00008809000075a7 */ /* 0x0022e400080011ff */
[----:B---3--:R-:W-:Y:S05]  /*99e0*/  @!P0 NANOSLEEP.SYNCS 0x989680 ;  /* 0x009896800000895d */ /* 0x008fea0003900000 */
[----:B------:R-:W3:Y:S02]  /*99f0*/  @!P0 SYNCS.PHASECHK.TRANS64 P0, [R0+URZ+0x88], R9 ;  /* 0x00008809000085a7 */ /* 0x000ee400080010ff */
[----:B---3--:R-:W-:Y:S05]  /*9a00*/  @!P0 BRA `(.L_x_190) ;  /* 0xfffffffc00f08947 */ /* 0x008fea000383ffff */
[----:B------:R-:W-:Y:S05]  /*9a10*/  BRA `(.L_x_191) ;  /* 0xffffffbc00007947 */ /* 0x000fea000383ffff */
.L_x_98:
[----:B------:R-:W-:-:S07]  /*9a20*/  MOV R0, UR21 ;  /* 0x0000001500007c02 */ /* 0x000fce0008000f00 */
.L_x_192:
[----:B-1----:R1:W4:Y:S02]  /*9a30*/  SYNCS.PHASECHK.TRANS64.TRYWAIT P0, [R0+URZ+0x70], R2 ;  /* 0x00007002000075a7 */ /* 0x00232400080011ff */
[----:B----4-:R-:W-:Y:S05]  /*9a40*/  @!P0 NANOSLEEP.SYNCS 0x989680 ;  /* 0x009896800000895d */ /* 0x010fea0003900000 */
[----:B------:R-:W4:Y:S02]  /*9a50*/  @!P0 SYNCS.PHASECHK.TRANS64 P0, [R0+URZ+0x70], R2 ;  /* 0x00007002000085a7 */ /* 0x000f2400080010ff */
[----:B----4-:R-:W-:Y:S05]  /*9a60*/  @!P0 BRA `(.L_x_192) ;  /* 0xfffffffc00f08947 */ /* 0x010fea000383ffff */
[----:B------:R-:W-:Y:S05]  /*9a70*/  BRA `(.L_x_193) ;  /* 0xffffffbc008c7947 */ /* 0x000fea000383ffff */
.L_x_99:
[----:B-1----:R-:W-:-:S07]  /*9a80*/  MOV R0, UR21 ;  /* 0x0000001500007c02 */ /* 0x002fce0008000f00 */
.L_x_194:
[----:B-1----:R1:W4:Y:S02]  /*9a90*/  SYNCS.PHASECHK.TRANS64.TRYWAIT P0, [R0+URZ+0x78], R2 ;  /* 0x00007802000075a7 */ /* 0x00232400080011ff */
[----:B----4-:R-:W-:Y:S05]  /*9aa0*/  @!P0 NANOSLEEP.SYNCS 0x989680 ;  /* 0x009896800000895d */ /* 0x010fea0003900000 */
[----:B------:R-:W4:Y:S02]  /*9ab0*/  @!P0 SYNCS.PHASECHK.TRANS64 P0, [R0+URZ+0x78], R2 ;  /* 0x00007802000085a7 */ /* 0x000f2400080010ff */
[----:B----4-:R-:W-:Y:S05]  /*9ac0*/  @!P0 BRA `(.L_x_194) ;  /* 0xfffffffc00f08947 */ /* 0x010fea000383ffff */
[----:B------:R-:W-:Y:S05]  /*9ad0*/  BRA `(.L_x_195) ;  /* 0xffffffbc007c7947 */ /* 0x000fea000383ffff */
.L_x_100:
[----:B-1----:R-:W-:-:S07]  /*9ae0*/  MOV R0, UR21 ;  /* 0x0000001500007c02 */ /* 0x002fce0008000f00 */
.L_x_196:
[----:B-1----:R1:W4:Y:S02]  /*9af0*/  SYNCS.PHASECHK.TRANS64.TRYWAIT P0, [R0+URZ+0x80], R2 ;  /* 0x00008002000075a7 */ /* 0x00232400080011ff */
[----:B----4-:R-:W-:Y:S05]  /*9b00*/  @!P0 NANOSLEEP.SYNCS 0x989680 ;  /* 0x009896800000895d */ /* 0x010fea0003900000 */
[----:B------:R-:W4:Y:S02]  /*9b10*/  @!P0 SYNCS.PHASECHK.TRANS64 P0, [R0+URZ+0x80], R2 ;  /* 0x00008002000085a7 */ /* 0x000f2400080010ff */
[----:B----4-:R-:W-:Y:S05]  /*9b20*/  @!P0 BRA `(.L_x_196) ;  /* 0xfffffffc00f08947 */ /* 0x010fea000383ffff */
[----:B------:R-:W-:Y:S05]  /*9b30*/  BRA `(.L_x_197) ;  /* 0xffffffbc006c7947 */ /* 0x000fea000383ffff */
.L_x_102:
[----:B--2---:R2:W3:Y:S02]  /*9b40*/  SYNCS.PHASECHK.TRANS64.TRYWAIT P0, [R3+URZ+0xa0], R0 ;  /* 0x0000a000030075a7 */ /* 0x0044e400080011ff */
[----:B---3--:R-:W-:Y:S05]  /*9b50*/  @!P0 NANOSLEEP.SYNCS 0x989680 ;  /* 0x009896800000895d */ /* 0x008fea0003900000 */
[----:B------:R-:W3:Y:S02]  /*9b60*/  @!P0 SYNCS.PHASECHK.TRANS64 P0, [R3+URZ+0xa0], R0 ;  /* 0x0000a000030085a7 */ /* 0x000ee400080010ff */
[----:B---3--:R-:W-:Y:S05]  /*9b70*/  @!P0 BRA `(.L_x_102) ;  /* 0xfffffffc00f08947 */ /* 0x008fea000383ffff */
[----:B------:R-:W-:Y:S05]  /*9b80*/  BRA `(.L_x_198) ;  /* 0xffffffc000307947 */ /* 0x000fea000383ffff */
.L_x_113:
[----:B-1----:R-:W-:Y:S04]  /*9b90*/  MOV R2, UR43 ;  /* 0x0000002b00027c02 */ /* 0x002fe80008000f00 */
[----:B------:R1:W2:Y:S03]  /*9ba0*/  SYNCS.PHASECHK.TRANS64.TRYWAIT P0, [R2+URZ+0x50], R3 ;  /* 0x00005003020075a7 */ /* 0x0002a600080011ff */
[----:B--2---:R-:W-:Y:S05]  /*9bb0*/  @!P0 NANOSLEEP.SYNCS 0x989680 ;  /* 0x009896800000895d */ /* 0x004fea0003900000 */
[----:B------:R-:W2:Y:S02]  /*9bc0*/  @!P0 SYNCS.PHASECHK.TRANS64 P0, [R2+URZ+0x50], R3 ;  /* 0x00005003020085a7 */ /* 0x000ea400080010ff */
[----:B--2---:R-:W-:Y:S05]  /*9bd0*/  @!P0 BRA `(.L_x_113) ;  /* 0xfffffffc00ec8947 */ /* 0x004fea000383ffff */
[----:B------:R-:W-:Y:S05]  /*9be0*/  BRA `(.L_x_112) ;  /* 0xffffffcc00807947 */ /* 0x000fea000383ffff */
.L_x_115:
[----:B-1----:R1:W3:Y:S02]  /*9bf0*/  SYNCS.PHASECHK.TRANS64.TRYWAIT P1, [R54+URZ+0xc0], R0 ;  /* 0x0000c000360075a7 */ /* 0x0022e400080211ff */
[----:B---3--:R-:W-:Y:S05]  /*9c00*/  @!P1 NANOSLEEP.SYNCS 0x989680 ;  /* 0x009896800000995d */ /* 0x008fea0003900000 */
[----:B------:R-:W3:Y:S02]  /*9c10*/  @!P1 SYNCS.PHASECHK.TRANS64 P1, [R54+URZ+0xc0], R0 ;  /* 0x0000c000360095a7 */ /* 0x000ee400080210ff */
[----:B---3--:R-:W-:Y:S05]  /*9c20*/  @!P1 BRA `(.L_x_115) ;  /* 0xfffffffc00f09947 */ /* 0x008fea000383ffff */
[----:B------:R-:W-:Y:S05]  /*9c30*/  BRA `(.L_x_114) ;  /* 0xffffffcc00a07947 */ /* 0x000fea000383ffff */
.L_x_124:
[----:B--2---:R2:W3:Y:S02]  /*9c40*/  SYNCS.PHASECHK.TRANS64.TRYWAIT P0, [R2+URZ+0x50], R0 ;  /* 0x00005000020075a7 */ /* 0x0044e400080011ff */
[----:B---3--:R-:W-:Y:S05]  /*9c50*/  @!P0 NANOSLEEP.SYNCS 0x989680 ;  /* 0x009896800000895d */ /* 0x008fea0003900000 */
[----:B------:R-:W3:Y:S02]  /*9c60*/  @!P0 SYNCS.PHASECHK.TRANS64 P0, [R2+URZ+0x50], R0 ;  /* 0x00005000020085a7 */ /* 0x000ee400080010ff */
[----:B---3--:R-:W-:Y:S05]  /*9c70*/  @!P0 BRA `(.L_x_124) ;  /* 0xfffffffc00f08947 */ /* 0x008fea000383ffff */
[----:B------:R-:W-:Y:S05]  /*9c80*/  BRA `(.L_x_123) ;  /* 0xffffffd400b07947 */ /* 0x000fea000383ffff */
.L_x_132:
[----:B--2---:R2:W3:Y:S02]  /*9c90*/  SYNCS.PHASECHK.TRANS64.TRYWAIT P0, [R2+URZ+0x50], R4 ;  /* 0x00005004020075a7 */ /* 0x0044e400080011ff */
[----:B---3--:R-:W-:Y:S05]  /*9ca0*/  @!P0 NANOSLEEP.SYNCS 0x989680 ;  /* 0x009896800000895d */ /* 0x008fea0003900000 */
[----:B------:R-:W3:Y:S02]  /*9cb0*/  @!P0 SYNCS.PHASECHK.TRANS64 P0, [R2+URZ+0x50], R4 ;  /* 0x00005004020085a7 */ /* 0x000ee400080010ff */
[----:B---3--:R-:W-:Y:S05]  /*9cc0*/  @!P0 BRA `(.L_x_132) ;  /* 0xfffffffc00f08947 */ /* 0x008fea000383ffff */
[----:B------:R-:W-:Y:S05]  /*9cd0*/  BRA `(.L_x_131) ;  /* 0xffffffdc00d07947 */ /* 0x000fea000383ffff */
.L_x_140:
[----:B--2---:R2:W3:Y:S02]  /*9ce0*/  SYNCS.PHASECHK.TRANS64.TRYWAIT P0, [R3+URZ+0x50], R0 ;  /* 0x00005000030075a7 */ /* 0x0044e400080011ff */
[----:B---3--:R-:W-:Y:S05]  /*9cf0*/  @!P0 NANOSLEEP.SYNCS 0x989680 ;  /* 0x009896800000895d */ /* 0x008fea0003900000 */
[----:B------:R-:W3:Y:S02]  /*9d00*/  @!P0 SYNCS.PHASECHK.TRANS64 P0, [R3+URZ+0x50], R0 ;  /* 0x00005000030085a7 */ /* 0x000ee400080010ff */
[----:B---3--:R-:W-:Y:S05]  /*9d10*/  @!P0 BRA `(.L_x_140) ;  /* 0xfffffffc00f08947 */ /* 0x008fea000383ffff */
[----:B------:R-:W-:Y:S05]  /*9d20*/  BRA `(.L_x_139) ;  /* 0xffffffe400f07947 */ /* 0x000fea000383ffff */
        .weak           $__internal_0_$__cuda_sm10x_tcgen05_guardrail_trap_col_being_dealloced_not_returned_by_alloc
        .type           $__internal_0_$__cuda_sm10x_tcgen05_guardrail_trap_col_being_dealloced_not_returned_by_alloc,@function
        .size           $__internal_0_$__cuda_sm10x_tcgen05_guardrail_trap_col_being_dealloced_not_returned_by_alloc,($__internal_1_$__cuda_sm10x_tcgen05_guardrail_trap_phase_invalid_during_alloc - $__internal_0_$__cuda_sm10x_tcgen05_guardrail_trap_col_being_dealloced_not_returned_by_alloc)
$__internal_0_$__cuda_sm10x_tcgen05_guardrail_trap_col_being_dealloced_not_returned_by_alloc:
[----:B------:R-:W-:Y:S05]  /*9d30*/  BPT.TRAP 0x1 ;  /* 0x000000040000795c */ /* 0x000fea0000300000 */
[----:B------:R-:W-:-:S04]  /*9d40*/  HFMA2 R3, -RZ, RZ, 0, 0 ;  /* 0x00000000ff037431 */ /* 0x000fc800000001ff */
[----:B------:R-:W-:Y:S05]  /*9d50*/  RET.REL.NODEC R2 `(_ZN7cutlass13device_kernelINS_4gemm6kernel13GemmUniversalIN4cute5tupleIJiiiiEEENS1_10collective13CollectiveMmaINS1_35MainloopSm100TmaUmmaWarpSpecializedILi5ELi2ELi4ENS5_IJNS4_1CILi4EEENSA_ILi2EEENSA_ILi1EEEEEEEENS5_IJNSA_ILi128EEESG_NSA_ILi64EEEEEENS_6half_tENS5_IJSD_llEEESJ_NS5_IJlSD_lEEENS4_8TiledMMAINS4_8MMA_AtomIJNS4_26SM100_MMA_F16BF16_2x1SM_SSISJ_SJ_fLi128ELi128ELNS4_4UMMA5MajorE1ELSQ_0ELNSP_7ScaleInE0ELSR_0EEEEEENS4_6LayoutINS5_IJSD_SD_SD_EEENS5_IJNSA_ILi0EEESW_SW_EEEEENS5_IJNS4_10UnderscoreESZ_SZ_EEEEENS4_28SM100_TMA_2SM_LOAD_MULTICASTENS4_14ComposedLayoutINS4_7SwizzleILi3ELi4ELi3EEENS4_18smem_ptr_flag_bitsILi16EEENSU_INS5_IJSH_NSA_ILi8EEEEEENS5_IJSD_SH_EEEEEEEvNS4_8identityES12_NS13_IS15_S17_NSU_INS5_IJS18_SH_EEENS5_IJSH_SD_EEEEEEEvS1D_EENS_8epilogue10collective18CollectiveEpilogueINS1J_23Sm100TmaWarpSpecializedILi4ELi2ELi16ELb1ELb0EEEJNS5_IJSH_SG_SH_EEENS5_IJNSU_ISH_SD_EENSU_INS5_IJNSA_ILi16EEESC_EEES1A_EEEEESJ_SL_SJ_SL_NS1J_6fusion15FusionCallbacksIS1N_NS1U_17LinearCombinationISJ_fSJ_fLNS_15FloatRoundStyleE2EEES1O_S1T_JEEENS4_5SM1004TMEM4LOAD26SM100_TMEM_LOAD_32dp32b16xENS4_13SM90_TMA_LOADENS13_INS14_ILi1ELi4ELi3EEES17_NSU_INS5_IJS18_S1Q_EEENS5_IJS1Q_SD_EEEEEEENS4_39AutoVectorizingCopyWithAssumedAlignmentILi128EEENS4_14SM90_TMA_STOREES29_S2B_S2B_EEEvvEEEEvNT_6ParamsE) ;  /* 0xffffff6002a87950 */ /* 0x000fea0003c3ffff */
        .weak           $__internal_1_$__cuda_sm10x_tcgen05_guardrail_trap_phase_invalid_during_alloc
        .type           $__internal_1_$__cuda_sm10x_tcgen05_guardrail_trap_phase_invalid_during_alloc,@function
        .size           $__internal_1_$__cuda_sm10x_tcgen05_guardrail_trap_phase_invalid_during_alloc,($__internal_2_$__cuda_sm10x_tcgen05_guardrail_trap_unallocated_columns_being_dealloced - $__internal_1_$__cuda_sm10x_tcgen05_guardrail_trap_phase_invalid_during_alloc)
$__internal_1_$__cuda_sm10x_tcgen05_guardrail_trap_phase_invalid_during_alloc:
[----:B------:R-:W-:Y:S05]  /*9d60*/  BPT.TRAP 0x1 ;  /* 0x000000040000795c */ /* 0x000fea0000300000 */
[----:B------:R-:W-:-:S04]  /*9d70*/  MOV R5, 0x0 ;  /* 0x0000000000057802 */ /* 0x000fc80000000f00 */
[----:B------:R-:W-:Y:S05]  /*9d80*/  RET.REL.NODEC R4 `(_ZN7cutlass13device_kernelINS_4gemm6kernel13GemmUniversalIN4cute5tupleIJiiiiEEENS1_10collective13CollectiveMmaINS1_35MainloopSm100TmaUmmaWarpSpecializedILi5ELi2ELi4ENS5_IJNS4_1CILi4EEENSA_ILi2EEENSA_ILi1EEEEEEEENS5_IJNSA_ILi128EEESG_NSA_ILi64EEEEEENS_6half_tENS5_IJSD_llEEESJ_NS5_IJlSD_lEEENS4_8TiledMMAINS4_8MMA_AtomIJNS4_26SM100_MMA_F16BF16_2x1SM_SSISJ_SJ_fLi128ELi128ELNS4_4UMMA5MajorE1ELSQ_0ELNSP_7ScaleInE0ELSR_0EEEEEENS4_6LayoutINS5_IJSD_SD_SD_EEENS5_IJNSA_ILi0EEESW_SW_EEEEENS5_IJNS4_10UnderscoreESZ_SZ_EEEEENS4_28SM100_TMA_2SM_LOAD_MULTICASTENS4_14ComposedLayoutINS4_7SwizzleILi3ELi4ELi3EEENS4_18smem_ptr_flag_bitsILi16EEENSU_INS5_IJSH_NSA_ILi8EEEEEENS5_IJSD_SH_EEEEEEEvNS4_8identityES12_NS13_IS15_S17_NSU_INS5_IJS18_SH_EEENS5_IJSH_SD_EEEEEEEvS1D_EENS_8epilogue10collective18CollectiveEpilogueINS1J_23Sm100TmaWarpSpecializedILi4ELi2ELi16ELb1ELb0EEEJNS5_IJSH_SG_SH_EEENS5_IJNSU_ISH_SD_EENSU_INS5_IJNSA_ILi16EEESC_EEES1A_EEEEESJ_SL_SJ_SL_NS1J_6fusion15FusionCallbacksIS1N_NS1U_17LinearCombinationISJ_fSJ_fLNS_15FloatRoundStyleE2EEES1O_S1T_JEEENS4_5SM1004TMEM4LOAD26SM100_TMEM_LOAD_32dp32b16xENS4_13SM90_TMA_LOADENS13_INS14_ILi1ELi4ELi3EEES17_NSU_INS5_IJS18_S1Q_EEENS5_IJS1Q_SD_EEEEEEENS4_39AutoVectorizingCopyWithAssumedAlignmentILi128EEENS4_14SM90_TMA_STOREES29_S2B_S2B_EEEvvEEEEvNT_6ParamsE) ;  /* 0xffffff60049c7950 */ /* 0x000fea0003c3ffff */
        .weak           $__internal_2_$__cuda_sm10x_tcgen05_guardrail_trap_unallocated_columns_being_dealloced
        .type           $__internal_2_$__cuda_sm10x_tcgen05_guardrail_trap_unallocated_columns_being_dealloced,@function
        .size           $__internal_2_$__cuda_sm10x_tcgen05_guardrail_trap_unallocated_columns_being_dealloced,(.L_x_200 - $__internal_2_$__cuda_sm10x_tcgen05_guardrail_trap_unallocated_columns_being_dealloced)
$__internal_2_$__cuda_sm10x_tcgen05_guardrail_trap_unallocated_columns_being_dealloced:
[----:B------:R-:W-:Y:S05]  /*9d90*/  BPT.TRAP 0x1 ;  /* 0x000000040000795c */ /* 0x000fea0000300000 */
[----:B------:R-:W-:-:S04]  /*9da0*/  HFMA2 R3, -RZ, RZ, 0, 0 ;  /* 0x00000000ff037431 */ /* 0x000fc800000001ff */
[----:B------:R-:W-:Y:S05]  /*9db0*/  RET.REL.NODEC R2 `(_ZN7cutlass13device_kernelINS_4gemm6kernel13GemmUniversalIN4cute5tupleIJiiiiEEENS1_10collective13CollectiveMmaINS1_35MainloopSm100TmaUmmaWarpSpecializedILi5ELi2ELi4ENS5_IJNS4_1CILi4EEENSA_ILi2EEENSA_ILi1EEEEEEEENS5_IJNSA_ILi128EEESG_NSA_ILi64EEEEEENS_6half_tENS5_IJSD_llEEESJ_NS5_IJlSD_lEEENS4_8TiledMMAINS4_8MMA_AtomIJNS4_26SM100_MMA_F16BF16_2x1SM_SSISJ_SJ_fLi128ELi128ELNS4_4UMMA5MajorE1ELSQ_0ELNSP_7ScaleInE0ELSR_0EEEEEENS4_6LayoutINS5_IJSD_SD_SD_EEENS5_IJNSA_ILi0EEESW_SW_EEEEENS5_IJNS4_10UnderscoreESZ_SZ_EEEEENS4_28SM100_TMA_2SM_LOAD_MULTICASTENS4_14ComposedLayoutINS4_7SwizzleILi3ELi4ELi3EEENS4_18smem_ptr_flag_bitsILi16EEENSU_INS5_IJSH_NSA_ILi8EEEEEENS5_IJSD_SH_EEEEEEEvNS4_8identityES12_NS13_IS15_S17_NSU_INS5_IJS18_SH_EEENS5_IJSH_SD_EEEEEEEvS1D_EENS_8epilogue10collective18CollectiveEpilogueINS1J_23Sm100TmaWarpSpecializedILi4ELi2ELi16ELb1ELb0EEEJNS5_IJSH_SG_SH_EEENS5_IJNSU_ISH_SD_EENSU_INS5_IJNSA_ILi16EEESC_EEES1A_EEEEESJ_SL_SJ_SL_NS1J_6fusion15FusionCallbacksIS1N_NS1U_17LinearCombinationISJ_fSJ_fLNS_15FloatRoundStyleE2EEES1O_S1T_JEEENS4_5SM1004TMEM4LOAD26SM100_TMEM_LOAD_32dp32b16xENS4_13SM90_TMA_LOADENS13_INS14_ILi1ELi4ELi3EEES17_NSU_INS5_IJS18_S1Q_EEENS5_IJS1Q_SD_EEEEEEENS4_39AutoVectorizingCopyWithAssumedAlignmentILi128EEENS4_14SM90_TMA_STOREES29_S2B_S2B_EEEvvEEEEvNT_6ParamsE) ;  /* 0xffffff6002907950 */ /* 0x000fea0003c3ffff */
.L_x_199:
[----:B------:R-:W-:-:S00]  /*9dc0*/  BRA `(.L_x_199) ;  /* 0xfffffffc00fc7947 */ /* 0x000fc0000383ffff */
[----:B------:R-:W-:-:S00]  /*9dd0*/  NOP ;  /* 0x0000000000007918 */ /* 0x000fc00000000000 */
        /* <DEDUP_REMOVED lines=10> */
.L_x_200:


//--------------------- .nv.global.init           --------------------------
	.section	.nv.global.init,"aw",@progbits
.nv.global.init:
	.type		$str$27,@object
	.size		$str$27,($str$28 - $str$27)
$str$27:
        /*0000*/ 	.byte	0x28, 0x61, 0x64, 0x64, 0x72, 0x65, 0x73, 0x73, 0x20, 0x26, 0x20, 0x6d, 0x61, 0x73, 0x6b, 0x29
        /*0010*/ 	.byte	0x20, 0x3d, 0x3d, 0x20, 0x30, 0x00
	.type		$str$28,@object
	.size		$str$28,($str$26 - $str$28)
$str$28:
        /*0016*/ 	.byte	0x2f, 0x74, 0x6d, 0x70, 0x2f, 0x63, 0x75, 0x74, 0x6c, 0x61, 0x73, 0x73, 0x5f, 0x73, 0x77, 0x65
        /*0026*/ 	.byte	0x65, 0x70, 0x5f, 0x73, 0x72, 0x63, 0x2f, 0x69, 0x6e, 0x63, 0x6c, 0x75, 0x64, 0x65, 0x2f, 0x63
        /*0036*/ 	.byte	0x75, 0x74, 0x65, 0x2f, 0x70, 0x6f, 0x69, 0x6e, 0x74, 0x65, 0x72, 0x5f, 0x66, 0x6c, 0x61, 0x67
        /*0046*/ 	.byte	0x67, 0x65, 0x64, 0x2e, 0x68, 0x70, 0x70, 0x00
	.type		$str$26,@object
	.size		$str$26,($str$25 - $str$26)
$str$26:
        /*004e*/ 	.byte	0x2f, 0x74, 0x6d, 0x70, 0x2f, 0x63, 0x75, 0x74, 0x6c, 0x61, 0x73, 0x73, 0x5f, 0x73, 0x77, 0x65
        /*005e*/ 	.byte	0x65, 0x70, 0x5f, 0x73, 0x72, 0x63, 0x2f, 0x69, 0x6e, 0x63, 0x6c, 0x75, 0x64, 0x65, 0x2f, 0x63
        /*006e*/ 	.byte	0x75, 0x74, 0x65, 0x2f, 0x61, 0x74, 0x6f, 0x6d, 0x2f, 0x63, 0x6f, 0x70, 0x79, 0x5f, 0x74, 0x72
        /*007e*/ 	.byte	0x61, 0x69, 0x74, 0x73, 0x5f, 0x73, 0x6d, 0x31, 0x30, 0x30, 0x2e, 0x68, 0x70, 0x70, 0x00
	.type		$str$25,@object
	.size		$str$25,(__unnamed_1 - $str$25)
$str$25:
        /*008d*/ 	.byte	0x28, 0x28, 0x75, 0x69, 0x6e, 0x74, 0x33, 0x32, 0x5f, 0x74, 0x28, 0x74, 0x68, 0x72, 0x65, 0x61
        /*009d*/ 	.byte	0x64, 0x49, 0x64, 0x78, 0x2e, 0x78, 0x29, 0x20, 0x2f, 0x20, 0x33, 0x32, 0x29, 0x20, 0x25, 0x20
        /*00ad*/ 	.byte	0x34, 0x29, 0x20, 0x3d, 0x3d, 0x20, 0x28, 0x28, 0x28, 0x74, 0x6d, 0x65, 0x6d, 0x5f, 0x61, 0x64
        /*00bd*/ 	.byte	0x64, 0x72, 0x20, 0x3e, 0x3e, 0x20, 0x31, 0x36, 0x29, 0x20, 0x2f, 0x20, 0x33, 0x32, 0x29, 0x20
        /*00cd*/ 	.byte	0x25, 0x20, 0x34, 0x29, 0x00
	.type		__unnamed_1,@object
	.size		__unnamed_1,(__unnamed_2 - __unnamed_1)
__unnamed_1:
        /*00d2*/ 	.byte	0x61, 0x75, 0x74, 0x6f, 0x20, 0x63, 0x75, 0x74, 0x65, 0x3a, 0x3a, 0x61, 0x73, 0x5f, 0x70, 0x6f
        /* <DEDUP_REMOVED lines=24> */
        /*0262*/ 	.byte	0x34, 0x38, 0x3e, 0x3e, 0x3e, 0x3e, 0x5d, 0x00
	.type		__unnamed_2,@object
	.size		__unnamed_2,(.L_2 - __unnamed_2)
__unnamed_2:
        /* <DEDUP_REMOVED lines=40> */
        /*04ea*/ 	.byte	0x3a, 0x3a, 0x43, 0x3c, 0x30, 0x3e, 0x3e, 0x3e, 0x3e, 0x5d, 0x00
.L_2:


//--------------------- .nv.shared._ZN7cutlass13device_kernelINS_4gemm6kernel13GemmUniversalIN4cute5tupleIJiiiiEEENS1_10collective13CollectiveMmaINS1_35MainloopSm100TmaUmmaWarpSpecializedILi5ELi2ELi4ENS5_IJNS4_1CILi4EEENSA_ILi2EEENSA_ILi1EEEEEEEENS5_IJNSA_ILi128EEESG_NSA_ILi64EEEEEENS_6half_tENS5_IJSD_llEEESJ_NS5_IJlSD_lEEENS4_8TiledMMAINS4_8MMA_AtomIJNS4_26SM100_MMA_F16BF16_2x1SM_SSISJ_SJ_fLi128ELi128ELNS4_4UMMA5MajorE1ELSQ_0ELNSP_7ScaleInE0ELSR_0EEEEEENS4_6LayoutINS5_IJSD_SD_SD_EEENS5_IJNSA_ILi0EEESW_SW_EEEEENS5_IJNS4_10UnderscoreESZ_SZ_EEEEENS4_28SM100_TMA_2SM_LOAD_MULTICASTENS4_14ComposedLayoutINS4_7SwizzleILi3ELi4ELi3EEENS4_18smem_ptr_flag_bitsILi16EEENSU_INS5_IJSH_NSA_ILi8EEEEEENS5_IJSD_SH_EEEEEEEvNS4_8identityES12_NS13_IS15_S17_NSU_INS5_IJS18_SH_EEENS5_IJSH_SD_EEEEEEEvS1D_EENS_8epilogue10collective18CollectiveEpilogueINS1J_23Sm100TmaWarpSpecializedILi4ELi2ELi16ELb1ELb0EEEJNS5_IJSH_SG_SH_EEENS5_IJNSU_ISH_SD_EENSU_INS5_IJNSA_ILi16EEESC_EEES1A_EEEEESJ_SL_SJ_SL_NS1J_6fusion15FusionCallbacksIS1N_NS1U_17LinearCombinationISJ_fSJ_fLNS_15FloatRoundStyleE2EEES1O_S1T_JEEENS4_5SM1004TMEM4LOAD26SM100_TMEM_LOAD_32dp32b16xENS4_13SM90_TMA_LOADENS13_INS14_ILi1ELi4ELi3EEES17_NSU_INS5_IJS18_S1Q_EEENS5_IJS1Q_SD_EEEEEEENS4_39AutoVectorizingCopyWithAssumedAlignmentILi128EEENS4_14SM90_TMA_STOREES29_S2B_S2B_EEEvvEEEEvNT_6ParamsE --------------------------
	.section	.nv.shared._ZN7cutlass13device_kernelINS_4gemm6kernel13GemmUniversalIN4cute5tupleIJiiiiEEENS1_10collective13CollectiveMmaINS1_35MainloopSm100TmaUmmaWarpSpecializedILi5ELi2ELi4ENS5_IJNS4_1CILi4EEENSA_ILi2EEENSA_ILi1EEEEEEEENS5_IJNSA_ILi128EEESG_NSA_ILi64EEEEEENS_6half_tENS5_IJSD_llEEESJ_NS5_IJlSD_lEEENS4_8TiledMMAINS4_8MMA_AtomIJNS4_26SM100_MMA_F16BF16_2x1SM_SSISJ_SJ_fLi128ELi128ELNS4_4UMMA5MajorE1ELSQ_0ELNSP_7ScaleInE0ELSR_0EEEEEENS4_6LayoutINS5_IJSD_SD_SD_EEENS5_IJNSA_ILi0EEESW_SW_EEEEENS5_IJNS4_10UnderscoreESZ_SZ_EEEEENS4_28SM100_TMA_2SM_LOAD_MULTICASTENS4_14ComposedLayoutINS4_7SwizzleILi3ELi4ELi3EEENS4_18smem_ptr_flag_bitsILi16EEENSU_INS5_IJSH_NSA_ILi8EEEEEENS5_IJSD_SH_EEEEEEEvNS4_8identityES12_NS13_IS15_S17_NSU_INS5_IJS18_SH_EEENS5_IJSH_SD_EEEEEEEvS1D_EENS_8epilogue10collective18CollectiveEpilogueINS1J_23Sm100TmaWarpSpecializedILi4ELi2ELi16ELb1ELb0EEEJNS5_IJSH_SG_SH_EEENS5_IJNSU_ISH_SD_EENSU_INS5_IJNSA_ILi16EEESC_EEES1A_EEEEESJ_SL_SJ_SL_NS1J_6fusion15FusionCallbacksIS1N_NS1U_17LinearCombinationISJ_fSJ_fLNS_15FloatRoundStyleE2EEES1O_S1T_JEEENS4_5SM1004TMEM4LOAD26SM100_TMEM_LOAD_32dp32b16xENS4_13SM90_TMA_LOADENS13_INS14_ILi1ELi4ELi3EEES17_NSU_INS5_IJS18_S1Q_EEENS5_IJS1Q_SD_EEEEEEENS4_39AutoVectorizingCopyWithAssumedAlignmentILi128EEENS4_14SM90_TMA_STOREES29_S2B_S2B_EEEvvEEEEvNT_6ParamsE,"aw",@nobits
	.sectionflags	@""
	.align	16
	.zero		1024


//--------------------- .nv.shared.reserved.0     --------------------------
	.section	.nv.shared.reserved.0,"aw",@nobits
	.weak		__nv_reservedSMEM_offset_0_alias
	.size		__nv_reservedSMEM_offset_0_alias, 0, 64
	.other		__nv_reservedSMEM_offset_0_alias,@"STO_CUDA_RESERVED_SHARED STV_DEFAULT"
__nv_reservedSMEM_offset_0_alias:
	.zero		0
.nv.shared.reserved.0:
	.zero		64
	.weak		__nv_reservedSMEM_tcgen05_partition
	.type		__nv_reservedSMEM_tcgen05_partition,@object
	.size		__nv_reservedSMEM_tcgen05_partition,(.L_0 - __nv_reservedSMEM_tcgen05_partition)
__nv_reservedSMEM_tcgen05_partition:
	.zero		32
.L_0:


//--------------------- .nv.global                --------------------------
	.section	.nv.global,"aw",@nobits
.nv.global:
	.type		_ZN40_INTERNAL_8254f8b2_4_k_cu_785e4d53_359564cute1_E,@object
	.size		_ZN40_INTERNAL_8254f8b2_4_k_cu_785e4d53_359564cute1_E,(_ZN40_INTERNAL_8254f8b2_4_k_cu_785e4d53_359564cuda3std3__45__cpo6cbeginE - _ZN40_INTERNAL_8254f8b2_4_k_cu_785e4d53_359564cute1_E)
_ZN40_INTERNAL_8254f8b2_4_k_cu_785e4d53_359564cute1_E:
	.zero		1
	.type		_ZN40_INTERNAL_8254f8b2_4_k_cu_785e4d53_359564cuda3std3__45__cpo6cbeginE,@object
	.size		_ZN40_INTERNAL_8254f8b2_4_k_cu_785e4d53_359564cuda3std3__45__cpo6cbeginE,(_ZN40_INTERNAL_8254f8b2_4_k_cu_785e4d53_359564cuda3std3__48in_placeE - _ZN40_INTERNAL_8254f8b2_4_k_cu_785e4d53_359564cuda3std3__45__cpo6cbeginE)
_ZN40_INTERNAL_8254f8b2_4_k_cu_785e4d53_359564cuda3std3__45__cpo6cbeginE:
	.zero		1
	.type		_ZN40_INTERNAL_8254f8b2_4_k_cu_785e4d53_359564cuda3std3__48in_placeE,@object
	.size		_ZN40_INTERNAL_8254f8b2_4_k_cu_785e4d53_359564cuda3std3__48in_placeE,(_ZN40_INTERNAL_8254f8b2_4_k_cu_785e4d53_359564cuda3std6ranges3__45__cpo9iter_moveE - _ZN40_INTERNAL_8254f8b2_4_k_cu_785e4d53_359564cuda3std3__48in_placeE)
_ZN40_INTERNAL_8254f8b2_4_k_cu_785e4d53_359564cuda3std3__48in_placeE:
	.zero		1
	.type		_ZN40_INTERNAL_8254f8b2_4_k_cu_785e4d53_359564cuda3std6ranges3__45__cpo9iter_moveE,@object
	.size		_ZN40_INTERNAL_8254f8b2_4_k_cu_785e4d53_359564cuda3std6ranges3__45__cpo9iter_moveE,(_ZN40_INTERNAL_8254f8b2_4_k_cu_785e4d53_359564cuda3std3__45__cpo5beginE - _ZN40_INTERNAL_8254f8b2_4_k_cu_785e4d53_359564cuda3std6ranges3__45__cpo9iter_moveE)
_ZN40_INTERNAL_8254f8b2_4_k_cu_785e4d53_359564cuda3std6ranges3__45__cpo9iter_moveE:
	.zero		1
	.type		_ZN40_INTERNAL_8254f8b2_4_k_cu_785e4d53_359564cuda3std3__45__cpo5beginE,@object
	.size		_ZN40_INTERNAL_8254f8b2_4_k_cu_785e4d53_359564cuda3std3__45__cpo5beginE,(_ZN40_INTERNAL_8254f8b2_4_k_cu_785e4d53_359564cuda3std3__442_GLOBAL__N__8254f8b2_4_k_cu_785e4d53_359566ignoreE - _ZN40_INTERNAL_8254f8b2_4_k_cu_785e4d53_359564cuda3std3__45__cpo5beginE)
_ZN40_INTERNAL_8254f8b2_4_k_cu_785e4d53_359564cuda3std3__45__cpo5beginE:
	.zero		1
	.type		_ZN40_INTERNAL_8254f8b2_4_k_cu_785e4d53_359564cuda3std3__442_GLOBAL__N__8254f8b2_4_k_cu_785e4d53_359566ignoreE,@object
	.size		_ZN40_INTERNAL_8254f8b2_4_k_cu_785e4d53_359564cuda3std3__442_GLOBAL__N__8254f8b2_4_k_cu_785e4d53_359566ignoreE,(_ZN40_INTERNAL_8254f8b2_4_k_cu_785e4d53_359564cute7productE - _ZN40_INTERNAL_8254f8b2_4_k_cu_785e4d53_359564cuda3std3__442_GLOBAL__N__8254f8b2_4_k_cu_785e4d53_359566ignoreE)
_ZN40_INTERNAL_8254f8b2_4_k_cu_785e4d53_359564cuda3std3__442_GLOBAL__N__8254f8b2_4_k_cu_785e4d53_359566ignoreE:
	.zero		1
	.type		_ZN40_INTERNAL_8254f8b2_4_k_cu_785e4d53_359564cute7productE,@object
	.size		_ZN40_INTERNAL_8254f8b2_4_k_cu_785e4d53_359564cute7productE,(_ZN40_INTERNAL_8254f8b2_4_k_cu_785e4d53_359564cuda3std3__45__cpo3endE - _ZN40_INTERNAL_8254f8b2_4_k_cu_785e4d53_359564cute7productE)
_ZN40_INTERNAL_8254f8b2_4_k_cu_785e4d53_359564cute7productE:
	.zero		1
	.type		_ZN40_INTERNAL_8254f8b2_4_k_cu_785e4d53_359564cuda3std3__45__cpo3endE,@object
	.size		_ZN40_INTERNAL_8254f8b2_4_k_cu_785e4d53_359564cuda3std3__45__cpo3endE,(_ZN40_INTERNAL_8254f8b2_4_k_cu_785e4d53_359564cuda3std3__419piecewise_constructE - _ZN40_INTERNAL_8254f8b2_4_k_cu_785e4d53_359564cuda3std3__45__cpo3endE)
_ZN40_INTERNAL_8254f8b2_4_k_cu_785e4d53_359564cuda3std3__45__cpo3endE:
	.zero		1
	.type		_ZN40_INTERNAL_8254f8b2_4_k_cu_785e4d53_359564cuda3std3__419piecewise_constructE,@object
	.size		_ZN40_INTERNAL_8254f8b2_4_k_cu_785e4d53_359564cuda3std3__419piecewise_constructE,(_ZN40_INTERNAL_8254f8b2_4_k_cu_785e4d53_359564cuda3std3__45__cpo4cendE - _ZN40_INTERNAL_8254f8b2_4_k_cu_785e4d53_359564cuda3std3__419piecewise_constructE)
_ZN40_INTERNAL_8254f8b2_4_k_cu_785e4d53_359564cuda3std3__419piecewise_constructE:
	.zero		1
	.type		_ZN40_INTERNAL_8254f8b2_4_k_cu_785e4d53_359564cuda3std3__45__cpo4cendE,@object
	.size		_ZN40_INTERNAL_8254f8b2_4_k_cu_785e4d53_359564cuda3std3__45__cpo4cendE,(_ZN40_INTERNAL_8254f8b2_4_k_cu_785e4d53_359564cuda3std6ranges3__45__cpo4swapE - _ZN40_INTERNAL_8254f8b2_4_k_cu_785e4d53_359564cuda3std3__45__cpo4cendE)
_ZN40_INTERNAL_8254f8b2_4_k_cu_785e4d53_359564cuda3std3__45__cpo4cendE:
	.zero		1
	.type		_ZN40_INTERNAL_8254f8b2_4_k_cu_785e4d53_359564cuda3std6ranges3__45__cpo4swapE,@object
	.size		_ZN40_INTERNAL_8254f8b2_4_k_cu_785e4d53_359564cuda3std6ranges3__45__cpo4swapE,(.L_10 - _ZN40_INTERNAL_8254f8b2_4_k_cu_785e4d53_359564cuda3std6ranges3__45__cpo4swapE)
_ZN40_INTERNAL_8254f8b2_4_k_cu_785e4d53_359564cuda3std6ranges3__45__cpo4swapE:
	.zero		1
.L_10:


//--------------------- .nv.constant0._ZN7cutlass13device_kernelINS_4gemm6kernel13GemmUniversalIN4cute5tupleIJiiiiEEENS1_10collective13CollectiveMmaINS1_35MainloopSm100TmaUmmaWarpSpecializedILi5ELi2ELi4ENS5_IJNS4_1CILi4EEENSA_ILi2EEENSA_ILi1EEEEEEEENS5_IJNSA_ILi128EEESG_NSA_ILi64EEEEEENS_6half_tENS5_IJSD_llEEESJ_NS5_IJlSD_lEEENS4_8TiledMMAINS4_8MMA_AtomIJNS4_26SM100_MMA_F16BF16_2x1SM_SSISJ_SJ_fLi128ELi128ELNS4_4UMMA5MajorE1ELSQ_0ELNSP_7ScaleInE0ELSR_0EEEEEENS4_6LayoutINS5_IJSD_SD_SD_EEENS5_IJNSA_ILi0EEESW_SW_EEEEENS5_IJNS4_10UnderscoreESZ_SZ_EEEEENS4_28SM100_TMA_2SM_LOAD_MULTICASTENS4_14ComposedLayoutINS4_7SwizzleILi3ELi4ELi3EEENS4_18smem_ptr_flag_bitsILi16EEENSU_INS5_IJSH_NSA_ILi8EEEEEENS5_IJSD_SH_EEEEEEEvNS4_8identityES12_NS13_IS15_S17_NSU_INS5_IJS18_SH_EEENS5_IJSH_SD_EEEEEEEvS1D_EENS_8epilogue10collective18CollectiveEpilogueINS1J_23Sm100TmaWarpSpecializedILi4ELi2ELi16ELb1ELb0EEEJNS5_IJSH_SG_SH_EEENS5_IJNSU_ISH_SD_EENSU_INS5_IJNSA_ILi16EEESC_EEES1A_EEEEESJ_SL_SJ_SL_NS1J_6fusion15FusionCallbacksIS1N_NS1U_17LinearCombinationISJ_fSJ_fLNS_15FloatRoundStyleE2EEES1O_S1T_JEEENS4_5SM1004TMEM4LOAD26SM100_TMEM_LOAD_32dp32b16xENS4_13SM90_TMA_LOADENS13_INS14_ILi1ELi4ELi3EEES17_NSU_INS5_IJS18_S1Q_EEENS5_IJS1Q_SD_EEEEEEENS4_39AutoVectorizingCopyWithAssumedAlignmentILi128EEENS4_14SM90_TMA_STOREES29_S2B_S2B_EEEvvEEEEvNT_6ParamsE --------------------------
	.section	.nv.constant0._ZN7cutlass13device_kernelINS_4gemm6kernel13GemmUniversalIN4cute5tupleIJiiiiEEENS1_10collective13CollectiveMmaINS1_35MainloopSm100TmaUmmaWarpSpecializedILi5ELi2ELi4ENS5_IJNS4_1CILi4EEENSA_ILi2EEENSA_ILi1EEEEEEEENS5_IJNSA_ILi128EEESG_NSA_ILi64EEEEEENS_6half_tENS5_IJSD_llEEESJ_NS5_IJlSD_lEEENS4_8TiledMMAINS4_8MMA_AtomIJNS4_26SM100_MMA_F16BF16_2x1SM_SSISJ_SJ_fLi128ELi128ELNS4_4UMMA5MajorE1ELSQ_0ELNSP_7ScaleInE0ELSR_0EEEEEENS4_6LayoutINS5_IJSD_SD_SD_EEENS5_IJNSA_ILi0EEESW_SW_EEEEENS5_IJNS4_10UnderscoreESZ_SZ_EEEEENS4_28SM100_TMA_2SM_LOAD_MULTICASTENS4_14ComposedLayoutINS4_7SwizzleILi3ELi4ELi3EEENS4_18smem_ptr_flag_bitsILi16EEENSU_INS5_IJSH_NSA_ILi8EEEEEENS5_IJSD_SH_EEEEEEEvNS4_8identityES12_NS13_IS15_S17_NSU_INS5_IJS18_SH_EEENS5_IJSH_SD_EEEEEEEvS1D_EENS_8epilogue10collective18CollectiveEpilogueINS1J_23Sm100TmaWarpSpecializedILi4ELi2ELi16ELb1ELb0EEEJNS5_IJSH_SG_SH_EEENS5_IJNSU_ISH_SD_EENSU_INS5_IJNSA_ILi16EEESC_EEES1A_EEEEESJ_SL_SJ_SL_NS1J_6fusion15FusionCallbacksIS1N_NS1U_17LinearCombinationISJ_fSJ_fLNS_15FloatRoundStyleE2EEES1O_S1T_JEEENS4_5SM1004TMEM4LOAD26SM100_TMEM_LOAD_32dp32b16xENS4_13SM90_TMA_LOADENS13_INS14_ILi1ELi4ELi3EEES17_NSU_INS5_IJS18_S1Q_EEENS5_IJS1Q_SD_EEEEEEENS4_39AutoVectorizingCopyWithAssumedAlignmentILi128EEENS4_14SM90_TMA_STOREES29_S2B_S2B_EEEvvEEEEvNT_6ParamsE,"a",@progbits
	.sectionflags	@""
	.align	4
.nv.constant0._ZN7cutlass13device_kernelINS_4gemm6kernel13GemmUniversalIN4cute5tupleIJiiiiEEENS1_10collective13CollectiveMmaINS1_35MainloopSm100TmaUmmaWarpSpecializedILi5ELi2ELi4ENS5_IJNS4_1CILi4EEENSA_ILi2EEENSA_ILi1EEEEEEEENS5_IJNSA_ILi128EEESG_NSA_ILi64EEEEEENS_6half_tENS5_IJSD_llEEESJ_NS5_IJlSD_lEEENS4_8TiledMMAINS4_8MMA_AtomIJNS4_26SM100_MMA_F16BF16_2x1SM_SSISJ_SJ_fLi128ELi128ELNS4_4UMMA5MajorE1ELSQ_0ELNSP_7ScaleInE0ELSR_0EEEEEENS4_6LayoutINS5_IJSD_SD_SD_EEENS5_IJNSA_ILi0EEESW_SW_EEEEENS5_IJNS4_10UnderscoreESZ_SZ_EEEEENS4_28SM100_TMA_2SM_LOAD_MULTICASTENS4_14ComposedLayoutINS4_7SwizzleILi3ELi4ELi3EEENS4_18smem_ptr_flag_bitsILi16EEENSU_INS5_IJSH_NSA_ILi8EEEEEENS5_IJSD_SH_EEEEEEEvNS4_8identityES12_NS13_IS15_S17_NSU_INS5_IJS18_SH_EEENS5_IJSH_SD_EEEEEEEvS1D_EENS_8epilogue10collective18CollectiveEpilogueINS1J_23Sm100TmaWarpSpecializedILi4ELi2ELi16ELb1ELb0EEEJNS5_IJSH_SG_SH_EEENS5_IJNSU_ISH_SD_EENSU_INS5_IJNSA_ILi16EEESC_EEES1A_EEEEESJ_SL_SJ_SL_NS1J_6fusion15FusionCallbacksIS1N_NS1U_17LinearCombinationISJ_fSJ_fLNS_15FloatRoundStyleE2EEES1O_S1T_JEEENS4_5SM1004TMEM4LOAD26SM100_TMEM_LOAD_32dp32b16xENS4_13SM90_TMA_LOADENS13_INS14_ILi1ELi4ELi3EEES17_NSU_INS5_IJS18_S1Q_EEENS5_IJS1Q_SD_EEEEEEENS4_39AutoVectorizingCopyWithAssumedAlignmentILi128EEENS4_14SM90_TMA_STOREES29_S2B_S2B_EEEvvEEEEvNT_6ParamsE:
	.zero		2944


//--------------------- SYMBOLS --------------------------

	.type		.nv.reservedSmem.offset0,@object
	.size		.nv.reservedSmem.offset0,0x4
	.type		.nv.reservedSmem.cap,@object
	.size		.nv.reservedSmem.cap,0x4
	.type		__assertfail,@function
